//
// Generated by NVIDIA NVVM Compiler
//
// Compiler Build ID: CL-36424714
// Cuda compilation tools, release 13.0, V13.0.88
// Based on NVVM 20.0.0
//

.version 9.0
.target sm_100
.address_size 64

	// .globl	_Z15process_kernel1PfS_S_i
.global .align 4 .b8 __cudart_i2opi_f[24] = {65, 144, 67, 60, 153, 149, 98, 219, 192, 221, 52, 245, 209, 87, 39, 252, 41, 21, 68, 78, 110, 131, 249, 162};

.visible .entry _Z15process_kernel1PfS_S_i(
	.param .u64 .ptr .align 1 _Z15process_kernel1PfS_S_i_param_0,
	.param .u64 .ptr .align 1 _Z15process_kernel1PfS_S_i_param_1,
	.param .u64 .ptr .align 1 _Z15process_kernel1PfS_S_i_param_2,
	.param .u32 _Z15process_kernel1PfS_S_i_param_3
)
{
	.local .align 4 .b8 	__local_depot0[28];
	.reg .b64 	%SP;
	.reg .b64 	%SPL;
	.reg .pred 	%p<18>;
	.reg .b32 	%r<94>;
	.reg .b32 	%f<56>;
	.reg .b64 	%rd<51>;
	.reg .b64 	%fd<5>;

	mov.u64 	%SPL, __local_depot0;
	ld.param.u64 	%rd16, [_Z15process_kernel1PfS_S_i_param_0];
	ld.param.u64 	%rd17, [_Z15process_kernel1PfS_S_i_param_1];
	ld.param.u64 	%rd18, [_Z15process_kernel1PfS_S_i_param_2];
	ld.param.u32 	%r30, [_Z15process_kernel1PfS_S_i_param_3];
	add.u64 	%rd1, %SPL, 0;
	mov.u32 	%r31, %ctaid.z;
	mov.u32 	%r32, %nctaid.x;
	mov.u32 	%r33, %nctaid.y;
	mov.u32 	%r34, %ctaid.y;
	mov.u32 	%r35, %ctaid.x;
	mad.lo.s32 	%r36, %r31, %r33, %r34;
	mad.lo.s32 	%r37, %r36, %r32, %r35;
	mov.u32 	%r38, %tid.y;
	mov.u32 	%r39, %ntid.x;
	mov.u32 	%r40, %tid.x;
	mov.u32 	%r41, %ntid.y;
	mad.lo.s32 	%r42, %r37, %r41, %r38;
	mad.lo.s32 	%r1, %r42, %r39, %r40;
	setp.ge.s32 	%p1, %r1, %r30;
	@%p1 bra 	$L__BB0_18;
	cvta.to.global.u64 	%rd20, %rd16;
	mul.wide.s32 	%rd21, %r1, 4;
	add.s64 	%rd22, %rd20, %rd21;
	ld.global.f32 	%f1, [%rd22];
	mul.f32 	%f14, %f1, 0f3F22F983;
	cvt.rni.s32.f32 	%r89, %f14;
	cvt.rn.f32.s32 	%f15, %r89;
	fma.rn.f32 	%f16, %f15, 0fBFC90FDA, %f1;
	fma.rn.f32 	%f17, %f15, 0fB3A22168, %f16;
	fma.rn.f32 	%f54, %f15, 0fA7C234C5, %f17;
	abs.f32 	%f3, %f1;
	setp.ltu.f32 	%p2, %f3, 0f47CE4780;
	@%p2 bra 	$L__BB0_9;
	setp.neu.f32 	%p3, %f3, 0f7F800000;
	@%p3 bra 	$L__BB0_4;
	mov.f32 	%f20, 0f00000000;
	mul.rn.f32 	%f54, %f1, %f20;
	mov.b32 	%r89, 0;
	bra.uni 	$L__BB0_9;
$L__BB0_4:
	mov.b32 	%r3, %f1;
	shl.b32 	%r44, %r3, 8;
	or.b32  	%r4, %r44, -2147483648;
	mov.b64 	%rd47, 0;
	mov.b32 	%r86, 0;
	mov.u64 	%rd45, __cudart_i2opi_f;
	mov.u64 	%rd46, %rd1;
$L__BB0_5:
	.pragma "nounroll";
	ld.global.nc.u32 	%r45, [%rd45];
	mad.wide.u32 	%rd25, %r45, %r4, %rd47;
	shr.u64 	%rd47, %rd25, 32;
	st.local.u32 	[%rd46], %rd25;
	add.s32 	%r86, %r86, 1;
	add.s64 	%rd46, %rd46, 4;
	add.s64 	%rd45, %rd45, 4;
	setp.ne.s32 	%p4, %r86, 6;
	@%p4 bra 	$L__BB0_5;
	shr.u32 	%r46, %r3, 23;
	st.local.u32 	[%rd1+24], %rd47;
	and.b32  	%r7, %r46, 31;
	and.b32  	%r47, %r46, 224;
	add.s32 	%r48, %r47, -128;
	shr.u32 	%r49, %r48, 5;
	mul.wide.u32 	%rd26, %r49, 4;
	sub.s64 	%rd8, %rd1, %rd26;
	ld.local.u32 	%r87, [%rd8+24];
	ld.local.u32 	%r88, [%rd8+20];
	setp.eq.s32 	%p5, %r7, 0;
	@%p5 bra 	$L__BB0_8;
	shf.l.wrap.b32 	%r87, %r88, %r87, %r7;
	ld.local.u32 	%r50, [%rd8+16];
	shf.l.wrap.b32 	%r88, %r50, %r88, %r7;
$L__BB0_8:
	shr.u32 	%r51, %r87, 30;
	shf.l.wrap.b32 	%r52, %r88, %r87, 2;
	shl.b32 	%r53, %r88, 2;
	shr.u32 	%r54, %r52, 31;
	add.s32 	%r55, %r54, %r51;
	neg.s32 	%r56, %r55;
	setp.lt.s32 	%p6, %r3, 0;
	selp.b32 	%r89, %r56, %r55, %p6;
	xor.b32  	%r57, %r52, %r3;
	shr.s32 	%r58, %r52, 31;
	xor.b32  	%r59, %r58, %r52;
	xor.b32  	%r60, %r58, %r53;
	cvt.u64.u32 	%rd27, %r59;
	shl.b64 	%rd28, %rd27, 32;
	cvt.u64.u32 	%rd29, %r60;
	or.b64  	%rd30, %rd28, %rd29;
	cvt.rn.f64.s64 	%fd1, %rd30;
	mul.f64 	%fd2, %fd1, 0d3BF921FB54442D19;
	cvt.rn.f32.f64 	%f18, %fd2;
	neg.f32 	%f19, %f18;
	setp.lt.s32 	%p7, %r57, 0;
	selp.f32 	%f54, %f19, %f18, %p7;
$L__BB0_9:
	mul.rn.f32 	%f21, %f54, %f54;
	and.b32  	%r62, %r89, 1;
	setp.eq.b32 	%p8, %r62, 1;
	selp.f32 	%f22, 0f3F800000, %f54, %p8;
	fma.rn.f32 	%f23, %f21, %f22, 0f00000000;
	fma.rn.f32 	%f24, %f21, 0f37CBAC00, 0fBAB607ED;
	selp.f32 	%f25, %f24, 0fB94D4153, %p8;
	selp.f32 	%f26, 0f3D2AAABB, 0f3C0885E4, %p8;
	fma.rn.f32 	%f27, %f25, %f21, %f26;
	selp.f32 	%f28, 0fBEFFFFFF, 0fBE2AAAA8, %p8;
	fma.rn.f32 	%f29, %f27, %f21, %f28;
	fma.rn.f32 	%f30, %f29, %f23, %f22;
	and.b32  	%r63, %r89, 2;
	setp.eq.s32 	%p9, %r63, 0;
	mov.f32 	%f31, 0f00000000;
	sub.f32 	%f32, %f31, %f30;
	selp.f32 	%f7, %f30, %f32, %p9;
	cvta.to.global.u64 	%rd31, %rd17;
	add.s64 	%rd33, %rd31, %rd21;
	ld.global.f32 	%f8, [%rd33];
	mul.f32 	%f33, %f8, 0f3F22F983;
	cvt.rni.s32.f32 	%r93, %f33;
	cvt.rn.f32.s32 	%f34, %r93;
	fma.rn.f32 	%f35, %f34, 0fBFC90FDA, %f8;
	fma.rn.f32 	%f36, %f34, 0fB3A22168, %f35;
	fma.rn.f32 	%f55, %f34, 0fA7C234C5, %f36;
	abs.f32 	%f10, %f8;
	setp.ltu.f32 	%p10, %f10, 0f47CE4780;
	@%p10 bra 	$L__BB0_17;
	setp.neu.f32 	%p11, %f10, 0f7F800000;
	@%p11 bra 	$L__BB0_12;
	mov.f32 	%f39, 0f00000000;
	mul.rn.f32 	%f55, %f8, %f39;
	mov.b32 	%r93, 0;
	bra.uni 	$L__BB0_17;
$L__BB0_12:
	mov.b32 	%r17, %f8;
	shl.b32 	%r65, %r17, 8;
	or.b32  	%r18, %r65, -2147483648;
	mov.b64 	%rd50, 0;
	mov.b32 	%r90, 0;
	mov.u64 	%rd48, __cudart_i2opi_f;
	mov.u64 	%rd49, %rd1;
$L__BB0_13:
	.pragma "nounroll";
	ld.global.nc.u32 	%r66, [%rd48];
	mad.wide.u32 	%rd36, %r66, %r18, %rd50;
	shr.u64 	%rd50, %rd36, 32;
	st.local.u32 	[%rd49], %rd36;
	add.s32 	%r90, %r90, 1;
	add.s64 	%rd49, %rd49, 4;
	add.s64 	%rd48, %rd48, 4;
	setp.ne.s32 	%p12, %r90, 6;
	@%p12 bra 	$L__BB0_13;
	shr.u32 	%r67, %r17, 23;
	st.local.u32 	[%rd1+24], %rd50;
	and.b32  	%r21, %r67, 31;
	and.b32  	%r68, %r67, 224;
	add.s32 	%r69, %r68, -128;
	shr.u32 	%r70, %r69, 5;
	mul.wide.u32 	%rd37, %r70, 4;
	sub.s64 	%rd15, %rd1, %rd37;
	ld.local.u32 	%r91, [%rd15+24];
	ld.local.u32 	%r92, [%rd15+20];
	setp.eq.s32 	%p13, %r21, 0;
	@%p13 bra 	$L__BB0_16;
	shf.l.wrap.b32 	%r91, %r92, %r91, %r21;
	ld.local.u32 	%r71, [%rd15+16];
	shf.l.wrap.b32 	%r92, %r71, %r92, %r21;
$L__BB0_16:
	shr.u32 	%r72, %r91, 30;
	shf.l.wrap.b32 	%r73, %r92, %r91, 2;
	shl.b32 	%r74, %r92, 2;
	shr.u32 	%r75, %r73, 31;
	add.s32 	%r76, %r75, %r72;
	neg.s32 	%r77, %r76;
	setp.lt.s32 	%p14, %r17, 0;
	selp.b32 	%r93, %r77, %r76, %p14;
	xor.b32  	%r78, %r73, %r17;
	shr.s32 	%r79, %r73, 31;
	xor.b32  	%r80, %r79, %r73;
	xor.b32  	%r81, %r79, %r74;
	cvt.u64.u32 	%rd38, %r80;
	shl.b64 	%rd39, %rd38, 32;
	cvt.u64.u32 	%rd40, %r81;
	or.b64  	%rd41, %rd39, %rd40;
	cvt.rn.f64.s64 	%fd3, %rd41;
	mul.f64 	%fd4, %fd3, 0d3BF921FB54442D19;
	cvt.rn.f32.f64 	%f37, %fd4;
	neg.f32 	%f38, %f37;
	setp.lt.s32 	%p15, %r78, 0;
	selp.f32 	%f55, %f38, %f37, %p15;
$L__BB0_17:
	add.s32 	%r83, %r93, 1;
	mul.rn.f32 	%f40, %f55, %f55;
	and.b32  	%r84, %r93, 1;
	setp.eq.b32 	%p16, %r84, 1;
	selp.f32 	%f41, %f55, 0f3F800000, %p16;
	fma.rn.f32 	%f42, %f40, %f41, 0f00000000;
	fma.rn.f32 	%f43, %f40, 0f37CBAC00, 0fBAB607ED;
	selp.f32 	%f44, 0fB94D4153, %f43, %p16;
	selp.f32 	%f45, 0f3C0885E4, 0f3D2AAABB, %p16;
	fma.rn.f32 	%f46, %f44, %f40, %f45;
	selp.f32 	%f47, 0fBE2AAAA8, 0fBEFFFFFF, %p16;
	fma.rn.f32 	%f48, %f46, %f40, %f47;
	fma.rn.f32 	%f49, %f48, %f42, %f41;
	and.b32  	%r85, %r83, 2;
	setp.eq.s32 	%p17, %r85, 0;
	mov.f32 	%f50, 0f00000000;
	sub.f32 	%f51, %f50, %f49;
	selp.f32 	%f52, %f49, %f51, %p17;
	add.f32 	%f53, %f7, %f52;
	cvta.to.global.u64 	%rd42, %rd18;
	add.s64 	%rd44, %rd42, %rd21;
	st.global.f32 	[%rd44], %f53;
$L__BB0_18:
	ret;

}
	// .globl	_Z15process_kernel2PfS_i
.visible .entry _Z15process_kernel2PfS_i(
	.param .u64 .ptr .align 1 _Z15process_kernel2PfS_i_param_0,
	.param .u64 .ptr .align 1 _Z15process_kernel2PfS_i_param_1,
	.param .u32 _Z15process_kernel2PfS_i_param_2
)
{
	.reg .pred 	%p<5>;
	.reg .b32 	%r<19>;
	.reg .b32 	%f<23>;
	.reg .b64 	%rd<8>;

	ld.param.u64 	%rd1, [_Z15process_kernel2PfS_i_param_0];
	ld.param.u64 	%rd2, [_Z15process_kernel2PfS_i_param_1];
	ld.param.u32 	%r2, [_Z15process_kernel2PfS_i_param_2];
	mov.u32 	%r3, %ctaid.y;
	mov.u32 	%r4, %nctaid.x;
	mov.u32 	%r5, %ctaid.x;
	mad.lo.s32 	%r6, %r3, %r4, %r5;
	mov.u32 	%r7, %tid.z;
	mov.u32 	%r8, %ntid.x;
	mov.u32 	%r9, %ntid.y;
	mov.u32 	%r10, %tid.y;
	mov.u32 	%r11, %tid.x;
	mov.u32 	%r12, %ntid.z;
	mad.lo.s32 	%r13, %r6, %r12, %r7;
	mad.lo.s32 	%r14, %r13, %r9, %r10;
	mad.lo.s32 	%r1, %r14, %r8, %r11;
	setp.ge.s32 	%p1, %r1, %r2;
	@%p1 bra 	$L__BB1_2;
	cvta.to.global.u64 	%rd3, %rd1;
	cvta.to.global.u64 	%rd4, %rd2;
	mul.wide.s32 	%rd5, %r1, 4;
	add.s64 	%rd6, %rd3, %rd5;
	ld.global.f32 	%f1, [%rd6];
	setp.lt.f32 	%p2, %f1, 0f00800000;
	mul.f32 	%f2, %f1, 0f4B000000;
	selp.f32 	%f3, %f2, %f1, %p2;
	selp.f32 	%f4, 0fC1B80000, 0f00000000, %p2;
	mov.b32 	%r15, %f3;
	add.s32 	%r16, %r15, -1059760811;
	and.b32  	%r17, %r16, -8388608;
	sub.s32 	%r18, %r15, %r17;
	mov.b32 	%f5, %r18;
	cvt.rn.f32.s32 	%f6, %r17;
	fma.rn.f32 	%f7, %f6, 0f34000000, %f4;
	add.f32 	%f8, %f5, 0fBF800000;
	fma.rn.f32 	%f9, %f8, 0fBE055027, 0f3E1039F6;
	fma.rn.f32 	%f10, %f9, %f8, 0fBDF8CDCC;
	fma.rn.f32 	%f11, %f10, %f8, 0f3E0F2955;
	fma.rn.f32 	%f12, %f11, %f8, 0fBE2AD8B9;
	fma.rn.f32 	%f13, %f12, %f8, 0f3E4CED0B;
	fma.rn.f32 	%f14, %f13, %f8, 0fBE7FFF22;
	fma.rn.f32 	%f15, %f14, %f8, 0f3EAAAA78;
	fma.rn.f32 	%f16, %f15, %f8, 0fBF000000;
	mul.f32 	%f17, %f8, %f16;
	fma.rn.f32 	%f18, %f17, %f8, %f8;
	fma.rn.f32 	%f19, %f7, 0f3F317218, %f18;
	setp.gt.u32 	%p3, %r15, 2139095039;
	fma.rn.f32 	%f20, %f3, 0f7F800000, 0f7F800000;
	selp.f32 	%f21, %f20, %f19, %p3;
	setp.eq.f32 	%p4, %f3, 0f00000000;
	selp.f32 	%f22, 0fFF800000, %f21, %p4;
	add.s64 	%rd7, %rd4, %rd5;
	st.global.f32 	[%rd7], %f22;
$L__BB1_2:
	ret;

}
	// .globl	_Z15process_kernel3PfS_i
.visible .entry _Z15process_kernel3PfS_i(
	.param .u64 .ptr .align 1 _Z15process_kernel3PfS_i_param_0,
	.param .u64 .ptr .align 1 _Z15process_kernel3PfS_i_param_1,
	.param .u32 _Z15process_kernel3PfS_i_param_2
)
{
	.reg .pred 	%p<2>;
	.reg .b32 	%r<9>;
	.reg .b32 	%f<3>;
	.reg .b64 	%rd<8>;

	ld.param.u64 	%rd1, [_Z15process_kernel3PfS_i_param_0];
	ld.param.u64 	%rd2, [_Z15process_kernel3PfS_i_param_1];
	ld.param.u32 	%r2, [_Z15process_kernel3PfS_i_param_2];
	mov.u32 	%r3, %ctaid.x;
	mov.u32 	%r4, %tid.y;
	mov.u32 	%r5, %ntid.x;
	mov.u32 	%r6, %tid.x;
	mov.u32 	%r7, %ntid.y;
	mad.lo.s32 	%r8, %r3, %r7, %r4;
	mad.lo.s32 	%r1, %r8, %r5, %r6;
	setp.ge.s32 	%p1, %r1, %r2;
	@%p1 bra 	$L__BB2_2;
	cvta.to.global.u64 	%rd3, %rd1;
	cvta.to.global.u64 	%rd4, %rd2;
	mul.wide.s32 	%rd5, %r1, 4;
	add.s64 	%rd6, %rd3, %rd5;
	ld.global.f32 	%f1, [%rd6];
	sqrt.rn.f32 	%f2, %f1;
	add.s64 	%rd7, %rd4, %rd5;
	st.global.f32 	[%rd7], %f2;
$L__BB2_2:
	ret;

}


// ===== COMPILED SASS (sm_100) =====

	.target	sm_100

	.elftype	@"ET_EXEC"


//--------------------- .note.nv.tkinfo           --------------------------
	.section	.note.nv.tkinfo,"",@"SHT_NOTE"
	.sectionflags	@"SHF_NOTE_NV_TKINFO"
	.tkinfo
        /*0018*/ 	.word	0x00000002
        /*0030*/ 	.string	""
        /*0030*/ 	.string	"ptxas"
        /*0030*/ 	.string	"Cuda compilation tools, release 13.0, V13.0.88"
        /*0030*/ 	.string	"Build cuda_13.0.r13.0/compiler.36424714_0"
        /*0030*/ 	.string	"-arch sm_100 -m 64 "



//--------------------- .note.nv.cuinfo           --------------------------
	.section	.note.nv.cuinfo,"",@"SHT_NOTE"
	.sectionflags	@"SHF_NOTE_NV_CUINFO"
        /*0018*/ 	.short	0x0002
        /*001a*/ 	.short	0x0064
        /*001c*/ 	.short	0x0082
	.zero		2


//--------------------- .nv.info                  --------------------------
	.section	.nv.info,"",@"SHT_CUDA_INFO"
	.align	4


	//----- nvinfo : EIATTR_REGCOUNT
	.align		4
        /*0000*/ 	.byte	0x04, 0x2f
        /*0002*/ 	.short	(.L_2 - .L_1)
	.align		4
.L_1:
        /*0004*/ 	.word	index@(_Z15process_kernel1PfS_S_i)
        /*0008*/ 	.word	0x00000016


	//----- nvinfo : EIATTR_FRAME_SIZE
	.align		4
.L_2:
        /*000c*/ 	.byte	0x04, 0x11
        /*000e*/ 	.short	(.L_4 - .L_3)
	.align		4
.L_3:
        /*0010*/ 	.word	index@(_Z15process_kernel1PfS_S_i)
        /*0014*/ 	.word	0x00000000


	//----- nvinfo : EIATTR_REGCOUNT
	.align		4
.L_4:
        /*0018*/ 	.byte	0x04, 0x2f
        /*001a*/ 	.short	(.L_6 - .L_5)
	.align		4
.L_5:
        /*001c*/ 	.word	index@(_Z15process_kernel2PfS_i)
        /*0020*/ 	.word	0x0000000c


	//----- nvinfo : EIATTR_FRAME_SIZE
	.align		4
.L_6:
        /*0024*/ 	.byte	0x04, 0x11
        /*0026*/ 	.short	(.L_8 - .L_7)
	.align		4
.L_7:
        /*0028*/ 	.word	index@(_Z15process_kernel2PfS_i)
        /*002c*/ 	.word	0x00000000


	//----- nvinfo : EIATTR_REGCOUNT
	.align		4
.L_8:
        /*0030*/ 	.byte	0x04, 0x2f
        /*0032*/ 	.short	(.L_10 - .L_9)
	.align		4
.L_9:
        /*0034*/ 	.word	index@(_Z15process_kernel3PfS_i)
        /*0038*/ 	.word	0x0000000c


	//----- nvinfo : EIATTR_FRAME_SIZE
	.align		4
.L_10:
        /*003c*/ 	.byte	0x04, 0x11
        /*003e*/ 	.short	(.L_12 - .L_11)
	.align		4
.L_11:
        /*0040*/ 	.word	index@($__internal_0_$__cuda_sm20_sqrt_rn_f32_slowpath)
        /*0044*/ 	.word	0x00000000


	//----- nvinfo : EIATTR_FRAME_SIZE
	.align		4
.L_12:
        /*0048*/ 	.byte	0x04, 0x11
        /*004a*/ 	.short	(.L_14 - .L_13)
	.align		4
.L_13:
        /*004c*/ 	.word	index@(_Z15process_kernel3PfS_i)
        /*0050*/ 	.word	0x00000000


	//----- nvinfo : EIATTR_MIN_STACK_SIZE
	.align		4
.L_14:
        /*0054*/ 	.byte	0x04, 0x12
        /*0056*/ 	.short	(.L_16 - .L_15)
	.align		4
.L_15:
        /*0058*/ 	.word	index@(_Z15process_kernel3PfS_i)
        /*005c*/ 	.word	0x00000000


	//----- nvinfo : EIATTR_MIN_STACK_SIZE
	.align		4
.L_16:
        /*0060*/ 	.byte	0x04, 0x12
        /*0062*/ 	.short	(.L_18 - .L_17)
	.align		4
.L_17:
        /*0064*/ 	.word	index@(_Z15process_kernel2PfS_i)
        /*0068*/ 	.word	0x00000000


	//----- nvinfo : EIATTR_MIN_STACK_SIZE
	.align		4
.L_18:
        /*006c*/ 	.byte	0x04, 0x12
        /*006e*/ 	.short	(.L_20 - .L_19)
	.align		4
.L_19:
        /*0070*/ 	.word	index@(_Z15process_kernel1PfS_S_i)
        /*0074*/ 	.word	0x00000000
.L_20:


//--------------------- .nv.compat                --------------------------
	.section	.nv.compat,"",@"SHT_CUDA_COMPAT_INFO"
	.align	4
        /*0000*/ 	.byte	0x02, 0x09, 0x00, 0x00, 0x02, 0x02, 0x01, 0x00, 0x02, 0x05, 0x05, 0x00, 0x03, 0x07, 0x01, 0x01
        /*0010*/ 	.byte	0x02, 0x03, 0x00, 0x00, 0x02, 0x06, 0x01, 0x00, 0x04, 0x0b, 0x08, 0x00, 0x01, 0x00, 0x00, 0x00
        /*0020*/ 	.byte	0x00, 0x00, 0x00, 0x00


//--------------------- .nv.info._Z15process_kernel3PfS_i --------------------------
	.section	.nv.info._Z15process_kernel3PfS_i,"",@"SHT_CUDA_INFO"
	.sectionflags	@""
	.align	4


	//----- nvinfo : EIATTR_CUDA_API_VERSION
	.align		4
        /*0000*/ 	.byte	0x04, 0x37
        /*0002*/ 	.short	(.L_22 - .L_21)
.L_21:
        /*0004*/ 	.word	0x00000082


	//----- nvinfo : EIATTR_KPARAM_INFO
	.align		4
.L_22:
        /*0008*/ 	.byte	0x04, 0x17
        /*000a*/ 	.short	(.L_24 - .L_23)
.L_23:
        /*000c*/ 	.word	0x00000000
        /*0010*/ 	.short	0x0002
        /*0012*/ 	.short	0x0010
        /*0014*/ 	.byte	0x00, 0xf0, 0x11, 0x00


	//----- nvinfo : EIATTR_KPARAM_INFO
	.align		4
.L_24:
        /*0018*/ 	.byte	0x04, 0x17
        /*001a*/ 	.short	(.L_26 - .L_25)
.L_25:
        /*001c*/ 	.word	0x00000000
        /*0020*/ 	.short	0x0001
        /*0022*/ 	.short	0x0008
        /*0024*/ 	.byte	0x00, 0xf5, 0x21, 0x00


	//----- nvinfo : EIATTR_KPARAM_INFO
	.align		4
.L_26:
        /*0028*/ 	.byte	0x04, 0x17
        /*002a*/ 	.short	(.L_28 - .L_27)
.L_27:
        /*002c*/ 	.word	0x00000000
        /*0030*/ 	.short	0x0000
        /*0032*/ 	.short	0x0000
        /*0034*/ 	.byte	0x00, 0xf5, 0x21, 0x00


	//----- nvinfo : EIATTR_SPARSE_MMA_MASK
	.align		4
.L_28:
        /*0038*/ 	.byte	0x03, 0x50
        /*003a*/ 	.short	0x0000


	//----- nvinfo : EIATTR_MAXREG_COUNT
	.align		4
        /*003c*/ 	.byte	0x03, 0x1b
        /*003e*/ 	.short	0x00ff


	//----- nvinfo : EIATTR_MERCURY_ISA_VERSION
	.align		4
        /*0040*/ 	.byte	0x03, 0x5f
        /*0042*/ 	.short	0x0101


	//----- nvinfo : EIATTR_VRC_CTA_INIT_COUNT
	.align		4
        /*0044*/ 	.byte	0x02, 0x4a
	.zero		1
	.zero		1


	//----- nvinfo : EIATTR_EXIT_INSTR_OFFSETS
	.align		4
        /*0048*/ 	.byte	0x04, 0x1c
        /*004a*/ 	.short	(.L_30 - .L_29)


	//   ....[0]....
.L_29:
        /*004c*/ 	.word	0x000000a0


	//   ....[1]....
        /*0050*/ 	.word	0x000001f0


	//----- nvinfo : EIATTR_CRS_STACK_SIZE
	.align		4
.L_30:
        /*0054*/ 	.byte	0x04, 0x1e
        /*0056*/ 	.short	(.L_32 - .L_31)
.L_31:
        /*0058*/ 	.word	0x00000000


	//----- nvinfo : EIATTR_CBANK_PARAM_SIZE
	.align		4
.L_32:
        /*005c*/ 	.byte	0x03, 0x19
        /*005e*/ 	.short	0x0014


	//----- nvinfo : EIATTR_PARAM_CBANK
	.align		4
        /*0060*/ 	.byte	0x04, 0x0a
        /*0062*/ 	.short	(.L_34 - .L_33)
	.align		4
.L_33:
        /*0064*/ 	.word	index@(.nv.constant0._Z15process_kernel3PfS_i)
        /*0068*/ 	.short	0x0380
        /*006a*/ 	.short	0x0014


	//----- nvinfo : EIATTR_SW_WAR
	.align		4
.L_34:
        /*006c*/ 	.byte	0x04, 0x36
        /*006e*/ 	.short	(.L_36 - .L_35)
.L_35:
        /*0070*/ 	.word	0x00000008
.L_36:


//--------------------- .nv.info._Z15process_kernel2PfS_i --------------------------
	.section	.nv.info._Z15process_kernel2PfS_i,"",@"SHT_CUDA_INFO"
	.sectionflags	@""
	.align	4


	//----- nvinfo : EIATTR_CUDA_API_VERSION
	.align		4
        /*0000*/ 	.byte	0x04, 0x37
        /*0002*/ 	.short	(.L_38 - .L_37)
.L_37:
        /*0004*/ 	.word	0x00000082


	//----- nvinfo : EIATTR_KPARAM_INFO
	.align		4
.L_38:
        /*0008*/ 	.byte	0x04, 0x17
        /*000a*/ 	.short	(.L_40 - .L_39)
.L_39:
        /*000c*/ 	.word	0x00000000
        /*0010*/ 	.short	0x0002
        /*0012*/ 	.short	0x0010
        /*0014*/ 	.byte	0x00, 0xf0, 0x11, 0x00


	//----- nvinfo : EIATTR_KPARAM_INFO
	.align		4
.L_40:
        /*0018*/ 	.byte	0x04, 0x17
        /*001a*/ 	.short	(.L_42 - .L_41)
.L_41:
        /*001c*/ 	.word	0x00000000
        /*0020*/ 	.short	0x0001
        /*0022*/ 	.short	0x0008
        /*0024*/ 	.byte	0x00, 0xf5, 0x21, 0x00


	//----- nvinfo : EIATTR_KPARAM_INFO
	.align		4
.L_42:
        /*0028*/ 	.byte	0x04, 0x17
        /*002a*/ 	.short	(.L_44 - .L_43)
.L_43:
        /*002c*/ 	.word	0x00000000
        /*0030*/ 	.short	0x0000
        /*0032*/ 	.short	0x0000
        /*0034*/ 	.byte	0x00, 0xf5, 0x21, 0x00


	//----- nvinfo : EIATTR_SPARSE_MMA_MASK
	.align		4
.L_44:
        /*0038*/ 	.byte	0x03, 0x50
        /*003a*/ 	.short	0x0000


	//----- nvinfo : EIATTR_MAXREG_COUNT
	.align		4
        /*003c*/ 	.byte	0x03, 0x1b
        /*003e*/ 	.short	0x00ff


	//----- nvinfo : EIATTR_MERCURY_ISA_VERSION
	.align		4
        /*0040*/ 	.byte	0x03, 0x5f
        /*0042*/ 	.short	0x0101


	//----- nvinfo : EIATTR_VRC_CTA_INIT_COUNT
	.align		4
        /*0044*/ 	.byte	0x02, 0x4a
	.zero		1
	.zero		1


	//----- nvinfo : EIATTR_EXIT_INSTR_OFFSETS
	.align		4
        /*0048*/ 	.byte	0x04, 0x1c
        /*004a*/ 	.short	(.L_46 - .L_45)


	//   ....[0]....
.L_45:
        /*004c*/ 	.word	0x00000100


	//   ....[1]....
        /*0050*/ 	.word	0x00000320


	//----- nvinfo : EIATTR_CBANK_PARAM_SIZE
	.align		4
.L_46:
        /*0054*/ 	.byte	0x03, 0x19
        /*0056*/ 	.short	0x0014


	//----- nvinfo : EIATTR_PARAM_CBANK
	.align		4
        /*0058*/ 	.byte	0x04, 0x0a
        /*005a*/ 	.short	(.L_48 - .L_47)
	.align		4
.L_47:
        /*005c*/ 	.word	index@(.nv.constant0._Z15process_kernel2PfS_i)
        /*0060*/ 	.short	0x0380
        /*0062*/ 	.short	0x0014


	//----- nvinfo : EIATTR_SW_WAR
	.align		4
.L_48:
        /*0064*/ 	.byte	0x04, 0x36
        /*0066*/ 	.short	(.L_50 - .L_49)
.L_49:
        /*0068*/ 	.word	0x00000008
.L_50:


//--------------------- .nv.info._Z15process_kernel1PfS_S_i --------------------------
	.section	.nv.info._Z15process_kernel1PfS_S_i,"",@"SHT_CUDA_INFO"
	.sectionflags	@""
	.align	4


	//----- nvinfo : EIATTR_CUDA_API_VERSION
	.align		4
        /*0000*/ 	.byte	0x04, 0x37
        /*0002*/ 	.short	(.L_52 - .L_51)
.L_51:
        /*0004*/ 	.word	0x00000082


	//----- nvinfo : EIATTR_KPARAM_INFO
	.align		4
.L_52:
        /*0008*/ 	.byte	0x04, 0x17
        /*000a*/ 	.short	(.L_54 - .L_53)
.L_53:
        /*000c*/ 	.word	0x00000000
        /*0010*/ 	.short	0x0003
        /*0012*/ 	.short	0x0018
        /*0014*/ 	.byte	0x00, 0xf0, 0x11, 0x00


	//----- nvinfo : EIATTR_KPARAM_INFO
	.align		4
.L_54:
        /*0018*/ 	.byte	0x04, 0x17
        /*001a*/ 	.short	(.L_56 - .L_55)
.L_55:
        /*001c*/ 	.word	0x00000000
        /*0020*/ 	.short	0x0002
        /*0022*/ 	.short	0x0010
        /*0024*/ 	.byte	0x00, 0xf5, 0x21, 0x00


	//----- nvinfo : EIATTR_KPARAM_INFO
	.align		4
.L_56:
        /*0028*/ 	.byte	0x04, 0x17
        /*002a*/ 	.short	(.L_58 - .L_57)
.L_57:
        /*002c*/ 	.word	0x00000000
        /*0030*/ 	.short	0x0001
        /*0032*/ 	.short	0x0008
        /*0034*/ 	.byte	0x00, 0xf5, 0x21, 0x00


	//----- nvinfo : EIATTR_KPARAM_INFO
	.align		4
.L_58:
        /*0038*/ 	.byte	0x04, 0x17
        /*003a*/ 	.short	(.L_60 - .L_59)
.L_59:
        /*003c*/ 	.word	0x00000000
        /*0040*/ 	.short	0x0000
        /*0042*/ 	.short	0x0000
        /*0044*/ 	.byte	0x00, 0xf5, 0x21, 0x00


	//----- nvinfo : EIATTR_SPARSE_MMA_MASK
	.align		4
.L_60:
        /*0048*/ 	.byte	0x03, 0x50
        /*004a*/ 	.short	0x0000


	//----- nvinfo : EIATTR_MAXREG_COUNT
	.align		4
        /*004c*/ 	.byte	0x03, 0x1b
        /*004e*/ 	.short	0x00ff


	//----- nvinfo : EIATTR_MERCURY_ISA_VERSION
	.align		4
        /*0050*/ 	.byte	0x03, 0x5f
        /*0052*/ 	.short	0x0101


	//----- nvinfo : EIATTR_VRC_CTA_INIT_COUNT
	.align		4
        /*0054*/ 	.byte	0x02, 0x4a
	.zero		1
	.zero		1


	//----- nvinfo : EIATTR_EXIT_INSTR_OFFSETS
	.align		4
        /*0058*/ 	.byte	0x04, 0x1c
        /*005a*/ 	.short	(.L_62 - .L_61)


	//   ....[0]....
.L_61:
        /*005c*/ 	.word	0x00000100


	//   ....[1]....
        /*0060*/ 	.word	0x00001110


	//----- nvinfo : EIATTR_CRS_STACK_SIZE
	.align		4
.L_62:
        /*0064*/ 	.byte	0x04, 0x1e
        /*0066*/ 	.short	(.L_64 - .L_63)
.L_63:
        /*0068*/ 	.word	0x00000000


	//----- nvinfo : EIATTR_CBANK_PARAM_SIZE
	.align		4
.L_64:
        /*006c*/ 	.byte	0x03, 0x19
        /*006e*/ 	.short	0x001c


	//----- nvinfo : EIATTR_PARAM_CBANK
	.align		4
        /*0070*/ 	.byte	0x04, 0x0a
        /*0072*/ 	.short	(.L_66 - .L_65)
	.align		4
.L_65:
        /*0074*/ 	.word	index@(.nv.constant0._Z15process_kernel1PfS_S_i)
        /*0078*/ 	.short	0x0380
        /*007a*/ 	.short	0x001c


	//----- nvinfo : EIATTR_SW_WAR
	.align		4
.L_66:
        /*007c*/ 	.byte	0x04, 0x36
        /*007e*/ 	.short	(.L_68 - .L_67)
.L_67:
        /*0080*/ 	.word	0x00000008
.L_68:


//--------------------- .nv.callgraph             --------------------------
	.section	.nv.callgraph,"",@"SHT_CUDA_CALLGRAPH"
	.align	4
	.sectionentsize	8
	.align		4
        /*0000*/ 	.word	0x00000000
	.align		4
        /*0004*/ 	.word	0xffffffff
	.align		4
        /*0008*/ 	.word	0x00000000
	.align		4
        /*000c*/ 	.word	0xfffffffe
	.align		4
        /*0010*/ 	.word	0x00000000
	.align		4
        /*0014*/ 	.word	0xfffffffd
	.align		4
        /*0018*/ 	.word	0x00000000
	.align		4
        /*001c*/ 	.word	0xfffffffc


//--------------------- .nv.constant4             --------------------------
	.section	.nv.constant4,"a",@progbits
	.align	8
	.align		8
.nv.constant4:
        /*0000*/ 	.dword	__cudart_i2opi_f


//--------------------- .text._Z15process_kernel3PfS_i --------------------------
	.section	.text._Z15process_kernel3PfS_i,"ax",@progbits
	.align	128
        .global         _Z15process_kernel3PfS_i
        .type           _Z15process_kernel3PfS_i,@function
        .size           _Z15process_kernel3PfS_i,(.L_x_17 - _Z15process_kernel3PfS_i)
        .other          _Z15process_kernel3PfS_i,@"STO_CUDA_ENTRY STV_DEFAULT"
_Z15process_kernel3PfS_i:
.text._Z15process_kernel3PfS_i:
[----:B------:R-:W-:Y:S01]  /*0000*/  LDC R1, c[0x0][0x37c] ;  /* 0x0000df00ff017b82 */ /* 0x000fe20000000800 */
[----:B------:R-:W0:Y:S01]  /*0010*/  S2R R0, SR_TID.Y ;  /* 0x0000000000007919 */ /* 0x000e220000002200 */
[----:B------:R-:W1:Y:S06]  /*0020*/  LDCU UR5, c[0x0][0x360] ;  /* 0x00006c00ff0577ac */ /* 0x000e6c0008000800 */
[----:B------:R-:W0:Y:S01]  /*0030*/  S2UR UR4, SR_CTAID.X ;  /* 0x00000000000479c3 */ /* 0x000e220000002500 */
[----:B------:R-:W1:Y:S01]  /*0040*/  S2R R5, SR_TID.X ;  /* 0x0000000000057919 */ /* 0x000e620000002100 */
[----:B------:R-:W2:Y:S06]  /*0050*/  LDCU UR6, c[0x0][0x390] ;  /* 0x00007200ff0677ac */ /* 0x000eac0008000800 */
[----:B------:R-:W0:Y:S02]  /*0060*/  LDC R3, c[0x0][0x364] ;  /* 0x0000d900ff037b82 */ /* 0x000e240000000800 */
[----:B0-----:R-:W-:-:S04]  /*0070*/  IMAD R0, R3, UR4, R0 ;  /* 0x0000000403007c24 */ /* 0x001fc8000f8e0200 */
[----:B-1----:R-:W-:-:S05]  /*0080*/  IMAD R5, R0, UR5, R5 ;  /* 0x0000000500057c24 */ /* 0x002fca000f8e0205 */
[----:B--2---:R-:W-:-:S13]  /*0090*/  ISETP.GE.AND P0, PT, R5, UR6, PT ;  /* 0x0000000605007c0c */ /* 0x004fda000bf06270 */
[----:B------:R-:W-:Y:S05]  /*00a0*/  @P0 EXIT ;  /* 0x000000000000094d */ /* 0x000fea0003800000 */
[----:B------:R-:W0:Y:S01]  /*00b0*/  LDC.64 R2, c[0x0][0x380] ;  /* 0x0000e000ff027b82 */ /* 0x000e220000000a00 */
[----:B------:R-:W1:Y:S01]  /*00c0*/  LDCU.64 UR4, c[0x0][0x358] ;  /* 0x00006b00ff0477ac */ /* 0x000e620008000a00 */
[----:B0-----:R-:W-:-:S05]  /*00d0*/  IMAD.WIDE R2, R5, 0x4, R2 ;  /* 0x0000000405027825 */ /* 0x001fca00078e0202 */
[----:B-1----:R-:W2:Y:S01]  /*00e0*/  LDG.E R0, desc[UR4][R2.64] ;  /* 0x0000000402007981 */ /* 0x002ea2000c1e1900 */
[----:B------:R-:W-:Y:S01]  /*00f0*/  BSSY.RECONVERGENT B0, `(.L_x_0) ;  /* 0x000000c000007945 */ /* 0x000fe20003800200 */
[----:B--2---:R-:W-:Y:S01]  /*0100*/  IADD3 R4, PT, PT, R0, -0xd000000, RZ ;  /* 0xf300000000047810 */ /* 0x004fe20007ffe0ff */
[----:B------:R0:W1:Y:S03]  /*0110*/  MUFU.RSQ R7, R0 ;  /* 0x0000000000077308 */ /* 0x0000660000001400 */
[----:B------:R-:W-:-:S13]  /*0120*/  ISETP.GT.U32.AND P0, PT, R4, 0x727fffff, PT ;  /* 0x727fffff0400780c */ /* 0x000fda0003f04070 */
[----:B0-----:R-:W-:Y:S05]  /*0130*/  @!P0 BRA `(.L_x_1) ;  /* 0x00000000000c8947 */ /* 0x001fea0003800000 */
[----:B------:R-:W-:-:S07]  /*0140*/  MOV R9, 0x160 ;  /* 0x0000016000097802 */ /* 0x000fce0000000f00 */
[----:B-1----:R-:W-:Y:S05]  /*0150*/  CALL.REL.NOINC `($__internal_0_$__cuda_sm20_sqrt_rn_f32_slowpath) ;  /* 0x0000000000287944 */ /* 0x002fea0003c00000 */
[----:B------:R-:W-:Y:S05]  /*0160*/  BRA `(.L_x_2) ;  /* 0x0000000000107947 */ /* 0x000fea0003800000 */
.L_x_1:
[----:B-1----:R-:W-:Y:S01]  /*0170*/  FMUL.FTZ R3, R0, R7 ;  /* 0x0000000700037220 */ /* 0x002fe20000410000 */
[----:B------:R-:W-:-:S03]  /*0180*/  FMUL.FTZ R7, R7, 0.5 ;  /* 0x3f00000007077820 */ /* 0x000fc60000410000 */
[----:B------:R-:W-:-:S04]  /*0190*/  FFMA R0, -R3, R3, R0 ;  /* 0x0000000303007223 */ /* 0x000fc80000000100 */
[----:B------:R-:W-:-:S07]  /*01a0*/  FFMA R7, R0, R7, R3 ;  /* 0x0000000700077223 */ /* 0x000fce0000000003 */
.L_x_2:
[----:B------:R-:W-:Y:S05]  /*01b0*/  BSYNC.RECONVERGENT B0 ;  /* 0x0000000000007941 */ /* 0x000fea0003800200 */
.L_x_0:
[----:B------:R-:W0:Y:S02]  /*01c0*/  LDC.64 R2, c[0x0][0x388] ;  /* 0x0000e200ff027b82 */ /* 0x000e240000000a00 */
[----:B0-----:R-:W-:-:S05]  /*01d0*/  IMAD.WIDE R2, R5, 0x4, R2 ;  /* 0x0000000405027825 */ /* 0x001fca00078e0202 */
[----:B------:R-:W-:Y:S01]  /*01e0*/  STG.E desc[UR4][R2.64], R7 ;  /* 0x0000000702007986 */ /* 0x000fe2000c101904 */
[----:B------:R-:W-:Y:S05]  /*01f0*/  EXIT ;  /* 0x000000000000794d */ /* 0x000fea0003800000 */
        .weak           $__internal_0_$__cuda_sm20_sqrt_rn_f32_slowpath
        .type           $__internal_0_$__cuda_sm20_sqrt_rn_f32_slowpath,@function
        .size           $__internal_0_$__cuda_sm20_sqrt_rn_f32_slowpath,(.L_x_17 - $__internal_0_$__cuda_sm20_sqrt_rn_f32_slowpath)
$__internal_0_$__cuda_sm20_sqrt_rn_f32_slowpath:
[----:B------:R-:W-:-:S13]  /*0200*/  LOP3.LUT P0, RZ, R0, 0x7fffffff, RZ, 0xc0, !PT ;  /* 0x7fffffff00ff7812 */ /* 0x000fda000780c0ff */
[----:B------:R-:W-:Y:S01]  /*0210*/  @!P0 MOV R2, R0 ;  /* 0x0000000000028202 */ /* 0x000fe20000000f00 */
[----:B------:R-:W-:Y:S06]  /*0220*/  @!P0 BRA `(.L_x_3) ;  /* 0x0000000000408947 */ /* 0x000fec0003800000 */
[----:B------:R-:W-:-:S13]  /*0230*/  FSETP.GEU.FTZ.AND P0, PT, R0, RZ, PT ;  /* 0x000000ff0000720b */ /* 0x000fda0003f1e000 */
[----:B------:R-:W-:Y:S01]  /*0240*/  @!P0 MOV R2, 0x7fffffff ;  /* 0x7fffffff00028802 */ /* 0x000fe20000000f00 */
[----:B------:R-:W-:Y:S06]  /*0250*/  @!P0 BRA `(.L_x_3) ;  /* 0x0000000000348947 */ /* 0x000fec0003800000 */
[----:B------:R-:W-:-:S13]  /*0260*/  FSETP.GTU.FTZ.AND P0, PT, |R0|, +INF , PT ;  /* 0x7f8000000000780b */ /* 0x000fda0003f1c200 */
[----:B------:R-:W-:Y:S01]  /*0270*/  @P0 FADD.FTZ R2, R0, 1 ;  /* 0x3f80000000020421 */ /* 0x000fe20000010000 */
[----:B------:R-:W-:Y:S06]  /*0280*/  @P0 BRA `(.L_x_3) ;  /* 0x0000000000280947 */ /* 0x000fec0003800000 */
[----:B------:R-:W-:-:S13]  /*0290*/  FSETP.NEU.FTZ.AND P0, PT, |R0|, +INF , PT ;  /* 0x7f8000000000780b */ /* 0x000fda0003f1d200 */
[----:B------:R-:W-:-:S04]  /*02a0*/  @P0 FFMA R3, R0, 1.84467440737095516160e+19, RZ ;  /* 0x5f80000000030823 */ /* 0x000fc800000000ff */
[----:B------:R-:W0:Y:S02]  /*02b0*/  @P0 MUFU.RSQ R2, R3 ;  /* 0x0000000300020308 */ /* 0x000e240000001400 */
[----:B0-----:R-:W-:Y:S01]  /*02c0*/  @P0 FMUL.FTZ R4, R3, R2 ;  /* 0x0000000203040220 */ /* 0x001fe20000410000 */
[----:B------:R-:W-:Y:S01]  /*02d0*/  @P0 FMUL.FTZ R8, R2, 0.5 ;  /* 0x3f00000002080820 */ /* 0x000fe20000410000 */
[----:B------:R-:W-:Y:S02]  /*02e0*/  @!P0 MOV R2, R0 ;  /* 0x0000000000028202 */ /* 0x000fe40000000f00 */
[----:B------:R-:W-:-:S04]  /*02f0*/  @P0 FADD.FTZ R6, -R4, -RZ ;  /* 0x800000ff04060221 */ /* 0x000fc80000010100 */
[----:B------:R-:W-:-:S04]  /*0300*/  @P0 FFMA R7, R4, R6, R3 ;  /* 0x0000000604070223 */ /* 0x000fc80000000003 */
[----:B------:R-:W-:-:S04]  /*0310*/  @P0 FFMA R7, R7, R8, R4 ;  /* 0x0000000807070223 */ /* 0x000fc80000000004 */
[----:B------:R-:W-:-:S07]  /*0320*/  @P0 FMUL.FTZ R2, R7, 2.3283064365386962891e-10 ;  /* 0x2f80000007020820 */ /* 0x000fce0000410000 */
.L_x_3:
[----:B------:R-:W-:Y:S01]  /*0330*/  HFMA2 R3, -RZ, RZ, 0, 0 ;  /* 0x00000000ff037431 */ /* 0x000fe200000001ff */
[----:B------:R-:W-:Y:S02]  /*0340*/  MOV R7, R2 ;  /* 0x0000000200077202 */ /* 0x000fe40000000f00 */
[----:B------:R-:W-:-:S04]  /*0350*/  MOV R2, R9 ;  /* 0x0000000900027202 */ /* 0x000fc80000000f00 */
[----:B------:R-:W-:Y:S05]  /*0360*/  RET.REL.NODEC R2 `(_Z15process_kernel3PfS_i) ;  /* 0xfffffffc02247950 */ /* 0x000fea0003c3ffff */
.L_x_4:
[----:B------:R-:W-:-:S00]  /*0370*/  BRA `(.L_x_4) ;  /* 0xfffffffc00fc7947 */ /* 0x000fc0000383ffff */
[----:B------:R-:W-:-:S00]  /*0380*/  NOP ;  /* 0x0000000000007918 */ /* 0x000fc00000000000 */
[----:B------:R-:W-:-:S00]  /*0390*/  NOP ;  /* 0x0000000000007918 */ /* 0x000fc00000000000 */
[----:B------:R-:W-:-:S00]  /*03a0*/  NOP ;  /* 0x0000000000007918 */ /* 0x000fc00000000000 */
[----:B------:R-:W-:-:S00]  /*03b0*/  NOP ;  /* 0x0000000000007918 */ /* 0x000fc00000000000 */
[----:B------:R-:W-:-:S00]  /*03c0*/  NOP ;  /* 0x0000000000007918 */ /* 0x000fc00000000000 */
[----:B------:R-:W-:-:S00]  /*03d0*/  NOP ;  /* 0x0000000000007918 */ /* 0x000fc00000000000 */
[----:B------:R-:W-:-:S00]  /*03e0*/  NOP ;  /* 0x0000000000007918 */ /* 0x000fc00000000000 */
[----:B------:R-:W-:-:S00]  /*03f0*/  NOP ;  /* 0x0000000000007918 */ /* 0x000fc00000000000 */
.L_x_17:


//--------------------- .text._Z15process_kernel2PfS_i --------------------------
	.section	.text._Z15process_kernel2PfS_i,"ax",@progbits
	.align	128
        .global         _Z15process_kernel2PfS_i
        .type           _Z15process_kernel2PfS_i,@function
        .size           _Z15process_kernel2PfS_i,(.L_x_19 - _Z15process_kernel2PfS_i)
        .other          _Z15process_kernel2PfS_i,@"STO_CUDA_ENTRY STV_DEFAULT"
_Z15process_kernel2PfS_i:
.text._Z15process_kernel2PfS_i:
[----:B------:R-:W-:Y:S01]  /*0000*/  LDC R1, c[0x0][0x37c] ;  /* 0x0000df00ff017b82 */ /* 0x000fe20000000800 */
[----:B------:R-:W0:Y:S07]  /*0010*/  S2R R0, SR_TID.Z ;  /* 0x0000000000007919 */ /* 0x000e2e0000002300 */
[----:B------:R-:W-:Y:S01]  /*0020*/  S2UR UR4, SR_CTAID.Y ;  /* 0x00000000000479c3 */ /* 0x000fe20000002600 */
[----:B------:R-:W1:Y:S01]  /*0030*/  LDCU UR5, c[0x0][0x370] ;  /* 0x00006e00ff0577ac */ /* 0x000e620008000800 */
[----:B------:R-:W2:Y:S01]  /*0040*/  S2R R3, SR_TID.Y ;  /* 0x0000000000037919 */ /* 0x000ea20000002200 */
[----:B------:R-:W3:Y:S01]  /*0050*/  LDCU UR7, c[0x0][0x360] ;  /* 0x00006c00ff0777ac */ /* 0x000ee20008000800 */
[----:B------:R-:W3:Y:S04]  /*0060*/  S2R R5, SR_TID.X ;  /* 0x0000000000057919 */ /* 0x000ee80000002100 */
[----:B------:R-:W1:Y:S01]  /*0070*/  S2UR UR6, SR_CTAID.X ;  /* 0x00000000000679c3 */ /* 0x000e620000002500 */
[----:B------:R-:W2:Y:S07]  /*0080*/  LDCU UR8, c[0x0][0x364] ;  /* 0x00006c80ff0877ac */ /* 0x000eae0008000800 */
[----:B------:R-:W0:Y:S01]  /*0090*/  LDC R7, c[0x0][0x368] ;  /* 0x0000da00ff077b82 */ /* 0x000e220000000800 */
[----:B-1----:R-:W-:Y:S01]  /*00a0*/  UIMAD UR4, UR4, UR5, UR6 ;  /* 0x00000005040472a4 */ /* 0x002fe2000f8e0206 */
[----:B------:R-:W1:Y:S05]  /*00b0*/  LDCU UR5, c[0x0][0x390] ;  /* 0x00007200ff0577ac */ /* 0x000e6a0008000800 */
[----:B0-----:R-:W-:-:S04]  /*00c0*/  IMAD R0, R7, UR4, R0 ;  /* 0x0000000407007c24 */ /* 0x001fc8000f8e0200 */
[----:B--2---:R-:W-:-:S04]  /*00d0*/  IMAD R0, R0, UR8, R3 ;  /* 0x0000000800007c24 */ /* 0x004fc8000f8e0203 */
[----:B---3--:R-:W-:-:S05]  /*00e0*/  IMAD R5, R0, UR7, R5 ;  /* 0x0000000700057c24 */ /* 0x008fca000f8e0205 */
[----:B-1----:R-:W-:-:S13]  /*00f0*/  ISETP.GE.AND P0, PT, R5, UR5, PT ;  /* 0x0000000505007c0c */ /* 0x002fda000bf06270 */
[----:B------:R-:W-:Y:S05]  /*0100*/  @P0 EXIT ;  /* 0x000000000000094d */ /* 0x000fea0003800000 */
[----:B------:R-:W0:Y:S01]  /*0110*/  LDC.64 R2, c[0x0][0x380] ;  /* 0x0000e000ff027b82 */ /* 0x000e220000000a00 */
[----:B------:R-:W1:Y:S01]  /*0120*/  LDCU.64 UR4, c[0x0][0x358] ;  /* 0x00006b00ff0477ac */ /* 0x000e620008000a00 */
[----:B0-----:R-:W-:-:S05]  /*0130*/  IMAD.WIDE R2, R5, 0x4, R2 ;  /* 0x0000000405027825 */ /* 0x001fca00078e0202 */
[----:B-1----:R0:W2:Y:S01]  /*0140*/  LDG.E R0, desc[UR4][R2.64] ;  /* 0x0000000402007981 */ /* 0x0020a2000c1e1900 */
[----:B------:R-:W-:Y:S01]  /*0150*/  HFMA2 R9, -RZ, RZ, 1.5048828125, 33.21875 ;  /* 0x3e055027ff097431 */ /* 0x000fe200000001ff */
[----:B0-----:R-:W0:Y:S02]  /*0160*/  LDC.64 R2, c[0x0][0x388] ;  /* 0x0000e200ff027b82 */ /* 0x001e240000000a00 */
[----:B0-----:R-:W-:Y:S01]  /*0170*/  IMAD.WIDE R2, R5, 0x4, R2 ;  /* 0x0000000405027825 */ /* 0x001fe200078e0202 */
[----:B--2---:R-:W-:-:S13]  /*0180*/  FSETP.GEU.AND P0, PT, R0, 1.175494350822287508e-38, PT ;  /* 0x008000000000780b */ /* 0x004fda0003f0e000 */
[----:B------:R-:W-:-:S05]  /*0190*/  @!P0 FMUL R0, R0, 8388608 ;  /* 0x4b00000000008820 */ /* 0x000fca0000400000 */
[----:B------:R-:W-:-:S04]  /*01a0*/  IADD3 R4, PT, PT, R0, -0x3f2aaaab, RZ ;  /* 0xc0d5555500047810 */ /* 0x000fc80007ffe0ff */
[----:B------:R-:W-:-:S04]  /*01b0*/  LOP3.LUT R7, R4, 0xff800000, RZ, 0xc0, !PT ;  /* 0xff80000004077812 */ /* 0x000fc800078ec0ff */
[-C--:B------:R-:W-:Y:S02]  /*01c0*/  IADD3 R4, PT, PT, R0, -R7.reuse, RZ ;  /* 0x8000000700047210 */ /* 0x080fe40007ffe0ff */
[----:B------:R-:W-:-:S03]  /*01d0*/  I2FP.F32.S32 R7, R7 ;  /* 0x0000000700077245 */ /* 0x000fc60000201400 */
[----:B------:R-:W-:Y:S01]  /*01e0*/  FADD R6, R4, -1 ;  /* 0xbf80000004067421 */ /* 0x000fe20000000000 */
[----:B------:R-:W-:Y:S02]  /*01f0*/  FSEL R4, RZ, -23, P0 ;  /* 0xc1b80000ff047808 */ /* 0x000fe40000000000 */
[----:B------:R-:W-:Y:S01]  /*0200*/  ISETP.GT.U32.AND P0, PT, R0, 0x7f7fffff, PT ;  /* 0x7f7fffff0000780c */ /* 0x000fe20003f04070 */
[C---:B------:R-:W-:Y:S02]  /*0210*/  FFMA R9, R6.reuse, -R9, 0.14084610342979431152 ;  /* 0x3e1039f606097423 */ /* 0x040fe40000000809 */
[----:B------:R-:W-:Y:S01]  /*0220*/  FFMA R4, R7, 1.1920928955078125e-07, R4 ;  /* 0x3400000007047823 */ /* 0x000fe20000000004 */
[----:B------:R-:W-:Y:S01]  /*0230*/  MOV R7, 0x7f800000 ;  /* 0x7f80000000077802 */ /* 0x000fe20000000f00 */
[----:B------:R-:W-:-:S04]  /*0240*/  FFMA R9, R6, R9, -0.12148627638816833496 ;  /* 0xbdf8cdcc06097423 */ /* 0x000fc80000000009 */
[----:B------:R-:W-:-:S04]  /*0250*/  FFMA R9, R6, R9, 0.13980610668659210205 ;  /* 0x3e0f295506097423 */ /* 0x000fc80000000009 */
[----:B------:R-:W-:-:S04]  /*0260*/  FFMA R9, R6, R9, -0.16684235632419586182 ;  /* 0xbe2ad8b906097423 */ /* 0x000fc80000000009 */
[----:B------:R-:W-:-:S04]  /*0270*/  FFMA R9, R6, R9, 0.20012299716472625732 ;  /* 0x3e4ced0b06097423 */ /* 0x000fc80000000009 */
[----:B------:R-:W-:-:S04]  /*0280*/  FFMA R9, R6, R9, -0.24999669194221496582 ;  /* 0xbe7fff2206097423 */ /* 0x000fc80000000009 */
[----:B------:R-:W-:-:S04]  /*0290*/  FFMA R9, R6, R9, 0.33333182334899902344 ;  /* 0x3eaaaa7806097423 */ /* 0x000fc80000000009 */
[----:B------:R-:W-:-:S04]  /*02a0*/  FFMA R9, R6, R9, -0.5 ;  /* 0xbf00000006097423 */ /* 0x000fc80000000009 */
[----:B------:R-:W-:-:S04]  /*02b0*/  FMUL R9, R6, R9 ;  /* 0x0000000906097220 */ /* 0x000fc80000400000 */
[----:B------:R-:W-:-:S04]  /*02c0*/  FFMA R9, R6, R9, R6 ;  /* 0x0000000906097223 */ /* 0x000fc80000000006 */
[----:B------:R-:W-:Y:S01]  /*02d0*/  FFMA R4, R4, 0.69314718246459960938, R9 ;  /* 0x3f31721804047823 */ /* 0x000fe20000000009 */
[C---:B------:R-:W-:Y:S01]  /*02e0*/  @P0 FFMA R4, R0.reuse, R7, +INF ;  /* 0x7f80000000040423 */ /* 0x040fe20000000007 */
[----:B------:R-:W-:-:S04]  /*02f0*/  FSETP.NEU.AND P0, PT, R0, RZ, PT ;  /* 0x000000ff0000720b */ /* 0x000fc80003f0d000 */
[----:B------:R-:W-:-:S05]  /*0300*/  FSEL R5, R4, -INF , P0 ;  /* 0xff80000004057808 */ /* 0x000fca0000000000 */
[----:B------:R-:W-:Y:S01]  /*0310*/  STG.E desc[UR4][R2.64], R5 ;  /* 0x0000000502007986 */ /* 0x000fe2000c101904 */
[----:B------:R-:W-:Y:S05]  /*0320*/  EXIT ;  /* 0x000000000000794d */ /* 0x000fea0003800000 */
.L_x_5:
        /* <DEDUP_REMOVED lines=13> */
.L_x_19:


//--------------------- .text._Z15process_kernel1PfS_S_i --------------------------
	.section	.text._Z15process_kernel1PfS_S_i,"ax",@progbits
	.align	128
        .global         _Z15process_kernel1PfS_S_i
        .type           _Z15process_kernel1PfS_S_i,@function
        .size           _Z15process_kernel1PfS_S_i,(.L_x_20 - _Z15process_kernel1PfS_S_i)
        .other          _Z15process_kernel1PfS_S_i,@"STO_CUDA_ENTRY STV_DEFAULT"
_Z15process_kernel1PfS_S_i:
.text._Z15process_kernel1PfS_S_i:
[----:B------:R-:W-:Y:S08]  /*0000*/  LDC R1, c[0x0][0x37c] ;  /* 0x0000df00ff017b82 */ /* 0x000ff00000000800 */
[----:B------:R-:W-:Y:S01]  /*0010*/  S2UR UR4, SR_CTAID.Z ;  /* 0x00000000000479c3 */ /* 0x000fe20000002700 */
[----:B------:R-:W0:Y:S01]  /*0020*/  S2R R2, SR_TID.Y ;  /* 0x0000000000027919 */ /* 0x000e220000002200 */
[----:B------:R-:W1:Y:S01]  /*0030*/  LDCU UR5, c[0x0][0x370] ;  /* 0x00006e00ff0577ac */ /* 0x000e620008000800 */
[----:B------:R-:W2:Y:S01]  /*0040*/  S2R R3, SR_TID.X ;  /* 0x0000000000037919 */ /* 0x000ea20000002100 */
[----:B------:R-:W3:Y:S04]  /*0050*/  LDCU UR6, c[0x0][0x374] ;  /* 0x00006e80ff0677ac */ /* 0x000ee80008000800 */
[----:B------:R-:W3:Y:S01]  /*0060*/  S2UR UR7, SR_CTAID.Y ;  /* 0x00000000000779c3 */ /* 0x000ee20000002600 */
[----:B------:R-:W2:Y:S07]  /*0070*/  LDCU UR9, c[0x0][0x360] ;  /* 0x00006c00ff0977ac */ /* 0x000eae0008000800 */
[----:B------:R-:W1:Y:S08]  /*0080*/  S2UR UR8, SR_CTAID.X ;  /* 0x00000000000879c3 */ /* 0x000e700000002500 */
[----:B------:R-:W0:Y:S01]  /*0090*/  LDC R5, c[0x0][0x364] ;  /* 0x0000d900ff057b82 */ /* 0x000e220000000800 */
[----:B---3--:R-:W-:Y:S01]  /*00a0*/  UIMAD UR4, UR4, UR6, UR7 ;  /* 0x00000006040472a4 */ /* 0x008fe2000f8e0207 */
[----:B------:R-:W3:Y:S03]  /*00b0*/  LDCU UR6, c[0x0][0x398] ;  /* 0x00007300ff0677ac */ /* 0x000ee60008000800 */
[----:B-1----:R-:W-:-:S06]  /*00c0*/  UIMAD UR4, UR4, UR5, UR8 ;  /* 0x00000005040472a4 */ /* 0x002fcc000f8e0208 */
[----:B0-----:R-:W-:-:S04]  /*00d0*/  IMAD R2, R5, UR4, R2 ;  /* 0x0000000405027c24 */ /* 0x001fc8000f8e0202 */
[----:B--2---:R-:W-:-:S05]  /*00e0*/  IMAD R2, R2, UR9, R3 ;  /* 0x0000000902027c24 */ /* 0x004fca000f8e0203 */
[----:B---3--:R-:W-:-:S13]  /*00f0*/  ISETP.GE.AND P0, PT, R2, UR6, PT ;  /* 0x0000000602007c0c */ /* 0x008fda000bf06270 */
[----:B------:R-:W-:Y:S05]  /*0100*/  @P0 EXIT ;  /* 0x000000000000094d */ /* 0x000fea0003800000 */
[----:B------:R-:W0:Y:S01]  /*0110*/  LDC.64 R4, c[0x0][0x380] ;  /* 0x0000e000ff047b82 */ /* 0x000e220000000a00 */
[----:B------:R-:W1:Y:S01]  /*0120*/  LDCU.64 UR6, c[0x0][0x358] ;  /* 0x00006b00ff0677ac */ /* 0x000e620008000a00 */
[----:B0-----:R-:W-:-:S05]  /*0130*/  IMAD.WIDE R4, R2, 0x4, R4 ;  /* 0x0000000402047825 */ /* 0x001fca00078e0204 */
[----:B-1----:R-:W2:Y:S01]  /*0140*/  LDG.E R0, desc[UR6][R4.64] ;  /* 0x0000000604007981 */ /* 0x002ea2000c1e1900 */
[----:B------:R-:W-:Y:S01]  /*0150*/  BSSY.RECONVERGENT B0, `(.L_x_6) ;  /* 0x0000069000007945 */ /* 0x000fe20003800200 */
[C---:B--2---:R-:W-:Y:S01]  /*0160*/  FMUL R6, R0.reuse, 0.63661974668502807617 ;  /* 0x3f22f98300067820 */ /* 0x044fe20000400000 */
[----:B------:R-:W-:-:S05]  /*0170*/  FSETP.GE.AND P0, PT, |R0|, 105615, PT ;  /* 0x47ce47800000780b */ /* 0x000fca0003f06200 */
[----:B------:R-:W0:Y:S02]  /*0180*/  F2I.NTZ R6, R6 ;  /* 0x0000000600067305 */ /* 0x000e240000203100 */
[----:B0-----:R-:W-:-:S05]  /*0190*/  I2FP.F32.S32 R3, R6 ;  /* 0x0000000600037245 */ /* 0x001fca0000201400 */
[----:B------:R-:W-:-:S04]  /*01a0*/  FFMA R8, R3, -1.5707962512969970703, R0 ;  /* 0xbfc90fda03087823 */ /* 0x000fc80000000000 */
[----:B------:R-:W-:-:S04]  /*01b0*/  FFMA R8, R3, -7.5497894158615963534e-08, R8 ;  /* 0xb3a2216803087823 */ /* 0x000fc80000000008 */
[----:B------:R-:W-:Y:S01]  /*01c0*/  FFMA R15, R3, -5.3903029534742383927e-15, R8 ;  /* 0xa7c234c5030f7823 */ /* 0x000fe20000000008 */
[----:B------:R-:W-:Y:S06]  /*01d0*/  @!P0 BRA `(.L_x_7) ;  /* 0x0000000400808947 */ /* 0x000fec0003800000 */
[----:B------:R-:W-:-:S13]  /*01e0*/  FSETP.NEU.AND P0, PT, |R0|, +INF , PT ;  /* 0x7f8000000000780b */ /* 0x000fda0003f0d200 */
[----:B------:R-:W-:Y:S01]  /*01f0*/  @!P0 FMUL R15, RZ, R0 ;  /* 0x00000000ff0f8220 */ /* 0x000fe20000400000 */
[----:B------:R-:W-:Y:S01]  /*0200*/  @!P0 IMAD.MOV.U32 R6, RZ, RZ, RZ ;  /* 0x000000ffff068224 */ /* 0x000fe200078e00ff */
[----:B------:R-:W-:Y:S06]  /*0210*/  @!P0 BRA `(.L_x_7) ;  /* 0x0000000400708947 */ /* 0x000fec0003800000 */
[----:B------:R-:W-:Y:S01]  /*0220*/  IMAD.SHL.U32 R3, R0, 0x100, RZ ;  /* 0x0000010000037824 */ /* 0x000fe200078e00ff */
[----:B------:R-:W0:Y:S01]  /*0230*/  LDCU.64 UR8, c[0x4][URZ] ;  /* 0x01000000ff0877ac */ /* 0x000e220008000a00 */
[----:B------:R-:W-:Y:S02]  /*0240*/  IMAD.MOV.U32 R9, RZ, RZ, RZ ;  /* 0x000000ffff097224 */ /* 0x000fe400078e00ff */
[----:B------:R-:W-:Y:S01]  /*0250*/  IMAD.MOV.U32 R15, RZ, RZ, RZ ;  /* 0x000000ffff0f7224 */ /* 0x000fe200078e00ff */
[----:B------:R-:W-:Y:S01]  /*0260*/  LOP3.LUT R8, R3, 0x80000000, RZ, 0xfc, !PT ;  /* 0x8000000003087812 */ /* 0x000fe200078efcff */
[----:B------:R-:W-:Y:S01]  /*0270*/  UMOV UR5, URZ ;  /* 0x000000ff00057c82 */ /* 0x000fe20008000000 */
[----:B------:R-:W-:-:S05]  /*0280*/  UMOV UR4, URZ ;  /* 0x000000ff00047c82 */ /* 0x000fca0008000000 */
.L_x_8:
[----:B0-----:R-:W-:Y:S02]  /*0290*/  IMAD.U32 R6, RZ, RZ, UR8 ;  /* 0x00000008ff067e24 */ /* 0x001fe4000f8e00ff */
[----:B------:R-:W-:-:S05]  /*02a0*/  IMAD.U32 R7, RZ, RZ, UR9 ;  /* 0x00000009ff077e24 */ /* 0x000fca000f8e00ff */
[----:B------:R-:W2:Y:S01]  /*02b0*/  LDG.E.CONSTANT R5, desc[UR6][R6.64] ;  /* 0x0000000606057981 */ /* 0x000ea2000c1e9900 */
[----:B------:R-:W-:Y:S01]  /*02c0*/  UIADD3 UR4, UPT, UPT, UR4, 0x1, URZ ;  /* 0x0000000104047890 */ /* 0x000fe2000fffe0ff */
[C---:B------:R-:W-:Y:S01]  /*02d0*/  ISETP.EQ.AND P0, PT, R15.reuse, RZ, PT ;  /* 0x000000ff0f00720c */ /* 0x040fe20003f02270 */
[----:B------:R-:W-:Y:S01]  /*02e0*/  UIADD3 UR8, UP1, UPT, UR8, 0x4, URZ ;  /* 0x0000000408087890 */ /* 0x000fe2000ff3e0ff */
[C---:B------:R-:W-:Y:S01]  /*02f0*/  ISETP.EQ.AND P1, PT, R15.reuse, 0x4, PT ;  /* 0x000000040f00780c */ /* 0x040fe20003f22270 */
[----:B------:R-:W-:Y:S01]  /*0300*/  UISETP.NE.AND UP0, UPT, UR4, 0x6, UPT ;  /* 0x000000060400788c */ /* 0x000fe2000bf05270 */
[C---:B------:R-:W-:Y:S01]  /*0310*/  ISETP.EQ.AND P2, PT, R15.reuse, 0x8, PT ;  /* 0x000000080f00780c */ /* 0x040fe20003f42270 */
[----:B------:R-:W-:Y:S01]  /*0320*/  UIADD3.X UR9, UPT, UPT, URZ, UR9, URZ, UP1, !UPT ;  /* 0x00000009ff097290 */ /* 0x000fe20008ffe4ff */
[C---:B------:R-:W-:Y:S02]  /*0330*/  ISETP.EQ.AND P3, PT, R15.reuse, 0xc, PT ;  /* 0x0000000c0f00780c */ /* 0x040fe40003f62270 */
[----:B------:R-:W-:-:S02]  /*0340*/  ISETP.EQ.AND P4, PT, R15, 0x10, PT ;  /* 0x000000100f00780c */ /* 0x000fc40003f82270 */
[C---:B------:R-:W-:Y:S02]  /*0350*/  ISETP.EQ.AND P5, PT, R15.reuse, 0x14, PT ;  /* 0x000000140f00780c */ /* 0x040fe40003fa2270 */
[----:B------:R-:W-:Y:S01]  /*0360*/  IADD3 R15, PT, PT, R15, 0x4, RZ ;  /* 0x000000040f0f7810 */ /* 0x000fe20007ffe0ff */
[----:B--2---:R-:W-:-:S03]  /*0370*/  IMAD.WIDE.U32 R4, R5, R8, RZ ;  /* 0x0000000805047225 */ /* 0x004fc600078e00ff */
[----:B------:R-:W-:-:S04]  /*0380*/  IADD3 R4, P6, PT, R4, R9, RZ ;  /* 0x0000000904047210 */ /* 0x000fc80007fde0ff */
[----:B------:R-:W-:Y:S01]  /*0390*/  IADD3.X R9, PT, PT, R5, UR5, RZ, P6, !PT ;  /* 0x0000000505097c10 */ /* 0x000fe2000b7fe4ff */
[--C-:B------:R-:W-:Y:S01]  /*03a0*/  @P1 IMAD.MOV.U32 R10, RZ, RZ, R4.reuse ;  /* 0x000000ffff0a1224 */ /* 0x100fe200078e0004 */
[----:B------:R-:W-:Y:S01]  /*03b0*/  @P0 MOV R3, R4 ;  /* 0x0000000400030202 */ /* 0x000fe20000000f00 */
[--C-:B------:R-:W-:Y:S02]  /*03c0*/  @P2 IMAD.MOV.U32 R11, RZ, RZ, R4.reuse ;  /* 0x000000ffff0b2224 */ /* 0x100fe400078e0004 */
[--C-:B------:R-:W-:Y:S02]  /*03d0*/  @P3 IMAD.MOV.U32 R12, RZ, RZ, R4.reuse ;  /* 0x000000ffff0c3224 */ /* 0x100fe400078e0004 */
[--C-:B------:R-:W-:Y:S02]  /*03e0*/  @P4 IMAD.MOV.U32 R13, RZ, RZ, R4.reuse ;  /* 0x000000ffff0d4224 */ /* 0x100fe400078e0004 */
[----:B------:R-:W-:Y:S01]  /*03f0*/  @P5 IMAD.MOV.U32 R14, RZ, RZ, R4 ;  /* 0x000000ffff0e5224 */ /* 0x000fe200078e0004 */
[----:B------:R-:W-:Y:S06]  /*0400*/  BRA.U UP0, `(.L_x_8) ;  /* 0xfffffffd00a07547 */ /* 0x000fec000b83ffff */
[----:B------:R-:W-:Y:S01]  /*0410*/  SHF.R.U32.HI R4, RZ, 0x17, R0 ;  /* 0x00000017ff047819 */ /* 0x000fe20000011600 */
[----:B------:R-:W-:Y:S03]  /*0420*/  BSSY.RECONVERGENT B1, `(.L_x_9) ;  /* 0x0000029000017945 */ /* 0x000fe60003800200 */
[C---:B------:R-:W-:Y:S02]  /*0430*/  LOP3.LUT R5, R4.reuse, 0xe0, RZ, 0xc0, !PT ;  /* 0x000000e004057812 */ /* 0x040fe400078ec0ff */
[----:B------:R-:W-:-:S03]  /*0440*/  LOP3.LUT P6, RZ, R4, 0x1f, RZ, 0xc0, !PT ;  /* 0x0000001f04ff7812 */ /* 0x000fc600078cc0ff */
[----:B------:R-:W-:-:S05]  /*0450*/  VIADD R5, R5, 0xffffff80 ;  /* 0xffffff8005057836 */ /* 0x000fca0000000000 */
[----:B------:R-:W-:-:S05]  /*0460*/  SHF.R.U32.HI R5, RZ, 0x5, R5 ;  /* 0x00000005ff057819 */ /* 0x000fca0000011605 */
[----:B------:R-:W-:-:S05]  /*0470*/  IMAD.U32 R8, R5, -0x4, RZ ;  /* 0xfffffffc05087824 */ /* 0x000fca00078e00ff */
[C---:B------:R-:W-:Y:S02]  /*0480*/  ISETP.EQ.AND P3, PT, R8.reuse, -0x18, PT ;  /* 0xffffffe80800780c */ /* 0x040fe40003f62270 */
[C---:B------:R-:W-:Y:S02]  /*0490*/  ISETP.EQ.AND P4, PT, R8.reuse, -0x14, PT ;  /* 0xffffffec0800780c */ /* 0x040fe40003f82270 */
[C---:B------:R-:W-:Y:S02]  /*04a0*/  ISETP.EQ.AND P2, PT, R8.reuse, -0x10, PT ;  /* 0xfffffff00800780c */ /* 0x040fe40003f42270 */
[C---:B------:R-:W-:Y:S02]  /*04b0*/  ISETP.EQ.AND P1, PT, R8.reuse, -0xc, PT ;  /* 0xfffffff40800780c */ /* 0x040fe40003f22270 */
[C---:B------:R-:W-:Y:S02]  /*04c0*/  ISETP.EQ.AND P0, PT, R8.reuse, -0x8, PT ;  /* 0xfffffff80800780c */ /* 0x040fe40003f02270 */
[----:B------:R-:W-:-:S03]  /*04d0*/  ISETP.EQ.AND P5, PT, R8, RZ, PT ;  /* 0x000000ff0800720c */ /* 0x000fc60003fa2270 */
[--C-:B------:R-:W-:Y:S01]  /*04e0*/  @P3 IMAD.MOV.U32 R5, RZ, RZ, R3.reuse ;  /* 0x000000ffff053224 */ /* 0x100fe200078e0003 */
[C---:B------:R-:W-:Y:S01]  /*04f0*/  ISETP.EQ.AND P3, PT, R8.reuse, -0x4, PT ;  /* 0xfffffffc0800780c */ /* 0x040fe20003f62270 */
[----:B------:R-:W-:Y:S02]  /*0500*/  @P4 IMAD.MOV.U32 R6, RZ, RZ, R3 ;  /* 0x000000ffff064224 */ /* 0x000fe400078e0003 */
[----:B------:R-:W-:Y:S01]  /*0510*/  @P4 IMAD.MOV.U32 R5, RZ, RZ, R10 ;  /* 0x000000ffff054224 */ /* 0x000fe200078e000a */
[----:B------:R-:W-:Y:S01]  /*0520*/  ISETP.EQ.AND P4, PT, R8, 0x4, PT ;  /* 0x000000040800780c */ /* 0x000fe20003f82270 */
[----:B------:R-:W-:Y:S01]  /*0530*/  @P2 IMAD.MOV.U32 R5, RZ, RZ, R11 ;  /* 0x000000ffff052224 */ /* 0x000fe200078e000b */
[----:B------:R-:W-:Y:S01]  /*0540*/  @P2 MOV R6, R10 ;  /* 0x0000000a00062202 */ /* 0x000fe20000000f00 */
[----:B------:R-:W-:Y:S02]  /*0550*/  @P1 IMAD.MOV.U32 R5, RZ, RZ, R12 ;  /* 0x000000ffff051224 */ /* 0x000fe400078e000c */
[----:B------:R-:W-:-:S02]  /*0560*/  @P0 IMAD.MOV.U32 R5, RZ, RZ, R13 ;  /* 0x000000ffff050224 */ /* 0x000fc400078e000d */
[----:B------:R-:W-:Y:S02]  /*0570*/  @P1 IMAD.MOV.U32 R6, RZ, RZ, R11 ;  /* 0x000000ffff061224 */ /* 0x000fe400078e000b */
[----:B------:R-:W-:Y:S02]  /*0580*/  @P3 IMAD.MOV.U32 R5, RZ, RZ, R14 ;  /* 0x000000ffff053224 */ /* 0x000fe400078e000e */
[--C-:B------:R-:W-:Y:S02]  /*0590*/  @P5 IMAD.MOV.U32 R5, RZ, RZ, R9.reuse ;  /* 0x000000ffff055224 */ /* 0x100fe400078e0009 */
[----:B------:R-:W-:Y:S01]  /*05a0*/  @P0 IMAD.MOV.U32 R6, RZ, RZ, R12 ;  /* 0x000000ffff060224 */ /* 0x000fe200078e000c */
[----:B------:R-:W-:Y:S01]  /*05b0*/  @P3 MOV R6, R13 ;  /* 0x0000000d00063202 */ /* 0x000fe20000000f00 */
[----:B------:R-:W-:Y:S02]  /*05c0*/  @P5 IMAD.MOV.U32 R6, RZ, RZ, R14 ;  /* 0x000000ffff065224 */ /* 0x000fe400078e000e */
[----:B------:R-:W-:-:S02]  /*05d0*/  @P4 IMAD.MOV.U32 R6, RZ, RZ, R9 ;  /* 0x000000ffff064224 */ /* 0x000fc400078e0009 */
[----:B------:R-:W-:Y:S01]  /*05e0*/  IMAD.MOV.U32 R7, RZ, RZ, R5 ;  /* 0x000000ffff077224 */ /* 0x000fe200078e0005 */
[----:B------:R-:W-:Y:S06]  /*05f0*/  @!P6 BRA `(.L_x_10) ;  /* 0x00000000002ce947 */ /* 0x000fec0003800000 */
[----:B------:R-:W-:Y:S01]  /*0600*/  @P2 MOV R5, R3 ;  /* 0x0000000300052202 */ /* 0x000fe20000000f00 */
[----:B------:R-:W-:Y:S01]  /*0610*/  @P1 IMAD.MOV.U32 R5, RZ, RZ, R10 ;  /* 0x000000ffff051224 */ /* 0x000fe200078e000a */
[----:B------:R-:W-:Y:S01]  /*0620*/  LOP3.LUT R4, R4, 0x1f, RZ, 0xc0, !PT ;  /* 0x0000001f04047812 */ /* 0x000fe200078ec0ff */
[----:B------:R-:W-:Y:S01]  /*0630*/  @P0 IMAD.MOV.U32 R5, RZ, RZ, R11 ;  /* 0x000000ffff050224 */ /* 0x000fe200078e000b */
[----:B------:R-:W-:Y:S01]  /*0640*/  ISETP.EQ.AND P0, PT, R8, 0x8, PT ;  /* 0x000000080800780c */ /* 0x000fe20003f02270 */
[----:B------:R-:W-:Y:S01]  /*0650*/  @P3 IMAD.MOV.U32 R5, RZ, RZ, R12 ;  /* 0x000000ffff053224 */ /* 0x000fe200078e000c */
[----:B------:R-:W-:Y:S01]  /*0660*/  SHF.L.W.U32.HI R7, R6, R4, R7 ;  /* 0x0000000406077219 */ /* 0x000fe20000010e07 */
[----:B------:R-:W-:Y:S02]  /*0670*/  @P5 IMAD.MOV.U32 R5, RZ, RZ, R13 ;  /* 0x000000ffff055224 */ /* 0x000fe400078e000d */
[----:B------:R-:W-:-:S08]  /*0680*/  @P4 IMAD.MOV.U32 R5, RZ, RZ, R14 ;  /* 0x000000ffff054224 */ /* 0x000fd000078e000e */
[----:B------:R-:W-:-:S04]  /*0690*/  @P0 MOV R5, R9 ;  /* 0x0000000900050202 */ /* 0x000fc80000000f00 */
[----:B------:R-:W-:-:S07]  /*06a0*/  SHF.L.W.U32.HI R6, R5, R4, R6 ;  /* 0x0000000405067219 */ /* 0x000fce0000010e06 */
.L_x_10:
[----:B------:R-:W-:Y:S05]  /*06b0*/  BSYNC.RECONVERGENT B1 ;  /* 0x0000000000017941 */ /* 0x000fea0003800200 */
.L_x_9:
[C---:B------:R-:W-:Y:S01]  /*06c0*/  SHF.L.W.U32.HI R15, R6.reuse, 0x2, R7 ;  /* 0x00000002060f7819 */ /* 0x040fe20000010e07 */
[----:B------:R-:W-:Y:S01]  /*06d0*/  IMAD.SHL.U32 R6, R6, 0x4, RZ ;  /* 0x0000000406067824 */ /* 0x000fe200078e00ff */
[----:B------:R-:W-:Y:S01]  /*06e0*/  UMOV UR4, 0x54442d19 ;  /* 0x54442d1900047882 */ /* 0x000fe20000000000 */
[----:B------:R-:W-:Y:S01]  /*06f0*/  UMOV UR5, 0x3bf921fb ;  /* 0x3bf921fb00057882 */ /* 0x000fe20000000000 */
[----:B------:R-:W-:Y:S02]  /*0700*/  SHF.R.S32.HI R4, RZ, 0x1f, R15 ;  /* 0x0000001fff047819 */ /* 0x000fe4000001140f */
[----:B------:R-:W-:Y:S02]  /*0710*/  ISETP.GE.AND P0, PT, R0, RZ, PT ;  /* 0x000000ff0000720c */ /* 0x000fe40003f06270 */
[C---:B------:R-:W-:Y:S02]  /*0720*/  LOP3.LUT R8, R4.reuse, R6, RZ, 0x3c, !PT ;  /* 0x0000000604087212 */ /* 0x040fe400078e3cff */
[----:B------:R-:W-:-:S02]  /*0730*/  LOP3.LUT R9, R4, R15, RZ, 0x3c, !PT ;  /* 0x0000000f04097212 */ /* 0x000fc400078e3cff */
[----:B------:R-:W-:Y:S02]  /*0740*/  SHF.R.U32.HI R6, RZ, 0x1e, R7 ;  /* 0x0000001eff067819 */ /* 0x000fe40000011607 */
[----:B------:R-:W0:Y:S01]  /*0750*/  I2F.F64.S64 R4, R8 ;  /* 0x0000000800047312 */ /* 0x000e220000301c00 */
[C---:B------:R-:W-:Y:S02]  /*0760*/  LOP3.LUT R0, R15.reuse, R0, RZ, 0x3c, !PT ;  /* 0x000000000f007212 */ /* 0x040fe400078e3cff */
[----:B------:R-:W-:Y:S02]  /*0770*/  LEA.HI R6, R15, R6, RZ, 0x1 ;  /* 0x000000060f067211 */ /* 0x000fe400078f08ff */
[----:B------:R-:W-:-:S03]  /*0780*/  ISETP.GE.AND P1, PT, R0, RZ, PT ;  /* 0x000000ff0000720c */ /* 0x000fc60003f26270 */
[----:B------:R-:W-:-:S04]  /*0790*/  IMAD.MOV R0, RZ, RZ, -R6 ;  /* 0x000000ffff007224 */ /* 0x000fc800078e0a06 */
[----:B------:R-:W-:Y:S01]  /*07a0*/  @!P0 IMAD.MOV.U32 R6, RZ, RZ, R0 ;  /* 0x000000ffff068224 */ /* 0x000fe200078e0000 */
[----:B0-----:R-:W-:-:S10]  /*07b0*/  DMUL R4, R4, UR4 ;  /* 0x0000000404047c28 */ /* 0x001fd40008000000 */
[----:B------:R-:W0:Y:S02]  /*07c0*/  F2F.F32.F64 R4, R4 ;  /* 0x0000000400047310 */ /* 0x000e240000301000 */
[----:B0-----:R-:W-:-:S07]  /*07d0*/  FSEL R15, -R4, R4, !P1 ;  /* 0x00000004040f7208 */ /* 0x001fce0004800100 */
.L_x_7:
[----:B------:R-:W-:Y:S05]  /*07e0*/  BSYNC.RECONVERGENT B0 ;  /* 0x0000000000007941 */ /* 0x000fea0003800200 */
.L_x_6:
[----:B------:R-:W0:Y:S02]  /*07f0*/  LDC.64 R8, c[0x0][0x388] ;  /* 0x0000e200ff087b82 */ /* 0x000e240000000a00 */
[----:B0-----:R-:W-:-:S05]  /*0800*/  IMAD.WIDE R8, R2, 0x4, R8 ;  /* 0x0000000402087825 */ /* 0x001fca00078e0208 */
[----:B------:R0:W2:Y:S01]  /*0810*/  LDG.E R4, desc[UR6][R8.64] ;  /* 0x0000000608047981 */ /* 0x0000a2000c1e1900 */
[----:B------:R-:W-:Y:S02]  /*0820*/  IMAD.MOV.U32 R5, RZ, RZ, 0x37cbac00 ;  /* 0x37cbac00ff057424 */ /* 0x000fe400078e00ff */
[----:B------:R-:W-:Y:S01]  /*0830*/  FMUL R16, R15, R15 ;  /* 0x0000000f0f107220 */ /* 0x000fe20000400000 */
[C---:B------:R-:W-:Y:S01]  /*0840*/  LOP3.LUT R0, R6.reuse, 0x1, RZ, 0xc0, !PT ;  /* 0x0000000106007812 */ /* 0x040fe200078ec0ff */
[----:B------:R-:W-:Y:S01]  /*0850*/  IMAD.MOV.U32 R19, RZ, RZ, 0x3d2aaabb ;  /* 0x3d2aaabbff137424 */ /* 0x000fe200078e00ff */
[----:B------:R-:W-:Y:S01]  /*0860*/  LOP3.LUT P1, RZ, R6, 0x2, RZ, 0xc0, !PT ;  /* 0x0000000206ff7812 */ /* 0x000fe2000782c0ff */
[----:B------:R-:W-:Y:S01]  /*0870*/  FFMA R17, R16, R5, -0.0013887860113754868507 ;  /* 0xbab607ed10117423 */ /* 0x000fe20000000005 */
[----:B------:R-:W-:Y:S01]  /*0880*/  ISETP.NE.U32.AND P0, PT, R0, 0x1, PT ;  /* 0x000000010000780c */ /* 0x000fe20003f05070 */
[----:B------:R-:W-:Y:S01]  /*0890*/  BSSY.RECONVERGENT B0, `(.L_x_11) ;  /* 0x0000072000007945 */ /* 0x000fe20003800200 */
[----:B0-----:R-:W-:-:S02]  /*08a0*/  MOV R9, 0x3effffff ;  /* 0x3effffff00097802 */ /* 0x001fc40000000f00 */
[----:B------:R-:W-:Y:S02]  /*08b0*/  FSEL R17, R17, -0.00019574658654164522886, !P0 ;  /* 0xb94d415311117808 */ /* 0x000fe40004000000 */
[----:B------:R-:W-:Y:S02]  /*08c0*/  FSEL R19, R19, 0.0083327032625675201416, !P0 ;  /* 0x3c0885e413137808 */ /* 0x000fe40004000000 */
[----:B------:R-:W-:Y:S02]  /*08d0*/  FSEL R9, -R9, -0.16666662693023681641, !P0 ;  /* 0xbe2aaaa809097808 */ /* 0x000fe40004000100 */
[----:B------:R-:W-:Y:S01]  /*08e0*/  FSEL R0, R15, 1, P0 ;  /* 0x3f8000000f007808 */ /* 0x000fe20000000000 */
[----:B------:R-:W-:-:S04]  /*08f0*/  FFMA R17, R16, R17, R19 ;  /* 0x0000001110117223 */ /* 0x000fc80000000013 */
[C---:B------:R-:W-:Y:S01]  /*0900*/  FFMA R17, R16.reuse, R17, R9 ;  /* 0x0000001110117223 */ /* 0x040fe20000000009 */
[----:B------:R-:W-:-:S04]  /*0910*/  FFMA R9, R16, R0, RZ ;  /* 0x0000000010097223 */ /* 0x000fc800000000ff */
[----:B------:R-:W-:-:S04]  /*0920*/  FFMA R6, R9, R17, R0 ;  /* 0x0000001109067223 */ /* 0x000fc80000000000 */
[----:B------:R-:W-:Y:S01]  /*0930*/  @P1 FADD R6, RZ, -R6 ;  /* 0x80000006ff061221 */ /* 0x000fe20000000000 */
        /* <DEDUP_REMOVED lines=19> */
.L_x_13:
[----:B0-----:R-:W-:Y:S01]  /*0a70*/  IMAD.U32 R16, RZ, RZ, UR8 ;  /* 0x00000008ff107e24 */ /* 0x001fe2000f8e00ff */
[----:B------:R-:W-:-:S05]  /*0a80*/  MOV R17, UR9 ;  /* 0x0000000900117c02 */ /* 0x000fca0008000f00 */
        /* <DEDUP_REMOVED lines=10> */
[C---:B------:R-:W-:Y:S01]  /*0b30*/  ISETP.EQ.AND P5, PT, R15.reuse, 0x14, PT ;  /* 0x000000140f00780c */ /* 0x040fe20003fa2270 */
[----:B------:R-:W-:Y:S02]  /*0b40*/  VIADD R15, R15, 0x4 ;  /* 0x000000040f0f7836 */ /* 0x000fe40000000000 */
[----:B--2---:R-:W-:-:S03]  /*0b50*/  IMAD.WIDE.U32 R8, R8, R7, RZ ;  /* 0x0000000708087225 */ /* 0x004fc600078e00ff */
[----:B------:R-:W-:-:S04]  /*0b60*/  IADD3 R8, P6, PT, R8, R0, RZ ;  /* 0x0000000008087210 */ /* 0x000fc80007fde0ff */
[----:B------:R-:W-:Y:S01]  /*0b70*/  IADD3.X R0, PT, PT, R9, UR5, RZ, P6, !PT ;  /* 0x0000000509007c10 */ /* 0x000fe2000b7fe4ff */
[--C-:B------:R-:W-:Y:S02]  /*0b80*/  @P0 IMAD.MOV.U32 R3, RZ, RZ, R8.reuse ;  /* 0x000000ffff030224 */ /* 0x100fe400078e0008 */
        /* <DEDUP_REMOVED lines=21> */
[----:B------:R-:W-:Y:S01]  /*0ce0*/  @P4 IMAD.MOV.U32 R9, RZ, RZ, R3 ;  /* 0x000000ffff094224 */ /* 0x000fe200078e0003 */
[----:B------:R-:W-:Y:S01]  /*0cf0*/  @P4 MOV R8, R10 ;  /* 0x0000000a00084202 */ /* 0x000fe20000000f00 */
[--C-:B------:R-:W-:Y:S01]  /*0d00*/  @P2 IMAD.MOV.U32 R8, RZ, RZ, R11.reuse ;  /* 0x000000ffff082224 */ /* 0x100fe200078e000b */
[----:B------:R-:W-:Y:S01]  /*0d10*/  ISETP.EQ.AND P4, PT, R15, 0x4, PT ;  /* 0x000000040f00780c */ /* 0x000fe20003f82270 */
[----:B------:R-:W-:Y:S02]  /*0d20*/  @P1 IMAD.MOV.U32 R8, RZ, RZ, R12 ;  /* 0x000000ffff081224 */ /* 0x000fe400078e000c */
[----:B------:R-:W-:Y:S01]  /*0d30*/  @P0 MOV R8, R13 ;  /* 0x0000000d00080202 */ /* 0x000fe20000000f00 */
[----:B------:R-:W-:Y:S02]  /*0d40*/  @P2 IMAD.MOV.U32 R9, RZ, RZ, R10 ;  /* 0x000000ffff092224 */ /* 0x000fe400078e000a */
[----:B------:R-:W-:-:S02]  /*0d50*/  @P1 IMAD.MOV.U32 R9, RZ, RZ, R11 ;  /* 0x000000ffff091224 */ /* 0x000fc400078e000b */
[----:B------:R-:W-:Y:S02]  /*0d60*/  @P0 IMAD.MOV.U32 R9, RZ, RZ, R12 ;  /* 0x000000ffff090224 */ /* 0x000fe400078e000c */
[----:B------:R-:W-:Y:S02]  /*0d70*/  @P3 IMAD.MOV.U32 R8, RZ, RZ, R14 ;  /* 0x000000ffff083224 */ /* 0x000fe400078e000e */
[----:B------:R-:W-:Y:S02]  /*0d80*/  @P5 IMAD.MOV.U32 R8, RZ, RZ, R0 ;  /* 0x000000ffff085224 */ /* 0x000fe400078e0000 */
[----:B------:R-:W-:Y:S02]  /*0d90*/  @P3 IMAD.MOV.U32 R9, RZ, RZ, R13 ;  /* 0x000000ffff093224 */ /* 0x000fe400078e000d */
[----:B------:R-:W-:Y:S01]  /*0da0*/  @P5 IMAD.MOV.U32 R9, RZ, RZ, R14 ;  /* 0x000000ffff095224 */ /* 0x000fe200078e000e */
[----:B------:R-:W-:Y:S01]  /*0db0*/  @P4 MOV R9, R0 ;  /* 0x0000000000094202 */ /* 0x000fe20000000f00 */
[----:B------:R-:W-:Y:S01]  /*0dc0*/  IMAD.MOV.U32 R16, RZ, RZ, R8 ;  /* 0x000000ffff107224 */ /* 0x000fe200078e0008 */
[----:B------:R-:W-:Y:S06]  /*0dd0*/  @!P6 BRA `(.L_x_15) ;  /* 0x000000000028e947 */ /* 0x000fec0003800000 */
[----:B------:R-:W-:Y:S01]  /*0de0*/  @P1 IMAD.MOV.U32 R3, RZ, RZ, R10 ;  /* 0x000000ffff031224 */ /* 0x000fe200078e000a */
[----:B------:R-:W-:Y:S01]  /*0df0*/  LOP3.LUT R7, R7, 0x1f, RZ, 0xc0, !PT ;  /* 0x0000001f07077812 */ /* 0x000fe200078ec0ff */
[----:B------:R-:W-:Y:S01]  /*0e00*/  @P0 IMAD.MOV.U32 R3, RZ, RZ, R11 ;  /* 0x000000ffff030224 */ /* 0x000fe200078e000b */
[----:B------:R-:W-:Y:S01]  /*0e10*/  ISETP.EQ.AND P0, PT, R15, 0x8, PT ;  /* 0x000000080f00780c */ /* 0x000fe20003f02270 */
[----:B------:R-:W-:Y:S01]  /*0e20*/  @P3 IMAD.MOV.U32 R3, RZ, RZ, R12 ;  /* 0x000000ffff033224 */ /* 0x000fe200078e000c */
[----:B------:R-:W-:Y:S01]  /*0e30*/  @P5 MOV R3, R13 ;  /* 0x0000000d00035202 */ /* 0x000fe20000000f00 */
[----:B------:R-:W-:Y:S01]  /*0e40*/  @P4 IMAD.MOV.U32 R3, RZ, RZ, R14 ;  /* 0x000000ffff034224 */ /* 0x000fe200078e000e */
[----:B------:R-:W-:-:S09]  /*0e50*/  SHF.L.W.U32.HI R16, R9, R7, R16 ;  /* 0x0000000709107219 */ /* 0x000fd20000010e10 */
[----:B------:R-:W-:-:S05]  /*0e60*/  @P0 IMAD.MOV.U32 R3, RZ, RZ, R0 ;  /* 0x000000ffff030224 */ /* 0x000fca00078e0000 */
[----:B------:R-:W-:-:S07]  /*0e70*/  SHF.L.W.U32.HI R9, R3, R7, R9 ;  /* 0x0000000703097219 */ /* 0x000fce0000010e09 */
.L_x_15:
[----:B------:R-:W-:Y:S05]  /*0e80*/  BSYNC.RECONVERGENT B1 ;  /* 0x0000000000017941 */ /* 0x000fea0003800200 */
.L_x_14:
[C---:B------:R-:W-:Y:S01]  /*0e90*/  SHF.L.W.U32.HI R0, R9.reuse, 0x2, R16 ;  /* 0x0000000209007819 */ /* 0x040fe20000010e10 */
[----:B------:R-:W-:Y:S01]  /*0ea0*/  IMAD.SHL.U32 R9, R9, 0x4, RZ ;  /* 0x0000000409097824 */ /* 0x000fe200078e00ff */
[----:B------:R-:W-:Y:S01]  /*0eb0*/  UMOV UR4, 0x54442d19 ;  /* 0x54442d1900047882 */ /* 0x000fe20000000000 */
[----:B------:R-:W-:Y:S01]  /*0ec0*/  UMOV UR5, 0x3bf921fb ;  /* 0x3bf921fb00057882 */ /* 0x000fe20000000000 */
[----:B------:R-:W-:Y:S02]  /*0ed0*/  SHF.R.S32.HI R3, RZ, 0x1f, R0 ;  /* 0x0000001fff037819 */ /* 0x000fe40000011400 */
[----:B------:R-:W-:Y:S02]  /*0ee0*/  SHF.R.U32.HI R7, RZ, 0x1e, R16 ;  /* 0x0000001eff077819 */ /* 0x000fe40000011610 */
[C---:B------:R-:W-:Y:S02]  /*0ef0*/  LOP3.LUT R10, R3.reuse, R9, RZ, 0x3c, !PT ;  /* 0x00000009030a7212 */ /* 0x040fe400078e3cff */
[----:B------:R-:W-:-:S02]  /*0f00*/  LOP3.LUT R11, R3, R0, RZ, 0x3c, !PT ;  /* 0x00000000030b7212 */ /* 0x000fc400078e3cff */
[----:B------:R-:W-:Y:S02]  /*0f10*/  ISETP.GE.AND P0, PT, R4, RZ, PT ;  /* 0x000000ff0400720c */ /* 0x000fe40003f06270 */
[----:B------:R-:W0:Y:S01]  /*0f20*/  I2F.F64.S64 R8, R10 ;  /* 0x0000000a00087312 */ /* 0x000e220000301c00 */
[C---:B------:R-:W-:Y:S02]  /*0f30*/  LEA.HI R7, R0.reuse, R7, RZ, 0x1 ;  /* 0x0000000700077211 */ /* 0x040fe400078f08ff */
[----:B------:R-:W-:-:S03]  /*0f40*/  LOP3.LUT R4, R0, R4, RZ, 0x3c, !PT ;  /* 0x0000000400047212 */ /* 0x000fc600078e3cff */
[----:B------:R-:W-:Y:S01]  /*0f50*/  IMAD.MOV R0, RZ, RZ, -R7 ;  /* 0x000000ffff007224 */ /* 0x000fe200078e0a07 */
[----:B------:R-:W-:-:S04]  /*0f60*/  ISETP.GE.AND P1, PT, R4, RZ, PT ;  /* 0x000000ff0400720c */ /* 0x000fc80003f26270 */
[----:B------:R-:W-:Y:S01]  /*0f70*/  @!P0 MOV R7, R0 ;  /* 0x0000000000078202 */ /* 0x000fe20000000f00 */
[----:B0-----:R-:W-:-:S10]  /*0f80*/  DMUL R8, R8, UR4 ;  /* 0x0000000408087c28 */ /* 0x001fd40008000000 */
[----:B------:R-:W0:Y:S02]  /*0f90*/  F2F.F32.F64 R8, R8 ;  /* 0x0000000800087310 */ /* 0x000e240000301000 */
[----:B0-----:R-:W-:-:S07]  /*0fa0*/  FSEL R0, -R8, R8, !P1 ;  /* 0x0000000808007208 */ /* 0x001fce0004800100 */
.L_x_12:
[----:B------:R-:W-:Y:S05]  /*0fb0*/  BSYNC.RECONVERGENT B0 ;  /* 0x0000000000007941 */ /* 0x000fea0003800200 */
.L_x_11:
[----:B------:R-:W-:Y:S01]  /*0fc0*/  FMUL R3, R0, R0 ;  /* 0x0000000000037220 */ /* 0x000fe20000400000 */
[----:B------:R-:W-:Y:S01]  /*0fd0*/  LOP3.LUT R4, R7, 0x1, RZ, 0xc0, !PT ;  /* 0x0000000107047812 */ /* 0x000fe200078ec0ff */
[----:B------:R-:W-:Y:S02]  /*0fe0*/  IMAD.MOV.U32 R10, RZ, RZ, 0x3c0885e4 ;  /* 0x3c0885e4ff0a7424 */ /* 0x000fe400078e00ff */
[----:B------:R-:W-:Y:S01]  /*0ff0*/  FFMA R8, R3, R5, -0.0013887860113754868507 ;  /* 0xbab607ed03087423 */ /* 0x000fe20000000005 */
[----:B------:R-:W-:Y:S01]  /*1000*/  ISETP.NE.U32.AND P0, PT, R4, 0x1, PT ;  /* 0x000000010400780c */ /* 0x000fe20003f05070 */
[----:B------:R-:W-:Y:S01]  /*1010*/  VIADD R7, R7, 0x1 ;  /* 0x0000000107077836 */ /* 0x000fe20000000000 */
[----:B------:R-:W0:Y:S01]  /*1020*/  LDC.64 R4, c[0x0][0x390] ;  /* 0x0000e400ff047b82 */ /* 0x000e220000000a00 */
[----:B------:R-:W-:Y:S01]  /*1030*/  IMAD.MOV.U32 R9, RZ, RZ, 0x3e2aaaa8 ;  /* 0x3e2aaaa8ff097424 */ /* 0x000fe200078e00ff */
[----:B------:R-:W-:Y:S02]  /*1040*/  FSEL R8, R8, -0.00019574658654164522886, P0 ;  /* 0xb94d415308087808 */ /* 0x000fe40000000000 */
[----:B------:R-:W-:-:S02]  /*1050*/  FSEL R10, R10, 0.041666727513074874878, !P0 ;  /* 0x3d2aaabb0a0a7808 */ /* 0x000fc40004000000 */
[----:B------:R-:W-:Y:S02]  /*1060*/  LOP3.LUT P1, RZ, R7, 0x2, RZ, 0xc0, !PT ;  /* 0x0000000207ff7812 */ /* 0x000fe4000782c0ff */
[----:B------:R-:W-:Y:S01]  /*1070*/  FSEL R7, -R9, -0.4999999701976776123, !P0 ;  /* 0xbeffffff09077808 */ /* 0x000fe20004000100 */
[----:B------:R-:W-:Y:S01]  /*1080*/  FFMA R8, R3, R8, R10 ;  /* 0x0000000803087223 */ /* 0x000fe2000000000a */
[----:B------:R-:W-:-:S03]  /*1090*/  FSEL R0, R0, 1, !P0 ;  /* 0x3f80000000007808 */ /* 0x000fc60004000000 */
[C---:B------:R-:W-:Y:S02]  /*10a0*/  FFMA R7, R3.reuse, R8, R7 ;  /* 0x0000000803077223 */ /* 0x040fe40000000007 */
[----:B------:R-:W-:-:S04]  /*10b0*/  FFMA R3, R3, R0, RZ ;  /* 0x0000000003037223 */ /* 0x000fc800000000ff */
[----:B------:R-:W-:-:S04]  /*10c0*/  FFMA R3, R3, R7, R0 ;  /* 0x0000000703037223 */ /* 0x000fc80000000000 */
[----:B------:R-:W-:Y:S01]  /*10d0*/  @P1 FADD R3, RZ, -R3 ;  /* 0x80000003ff031221 */ /* 0x000fe20000000000 */
[----:B0-----:R-:W-:-:S04]  /*10e0*/  IMAD.WIDE R4, R2, 0x4, R4 ;  /* 0x0000000402047825 */ /* 0x001fc800078e0204 */
[----:B------:R-:W-:-:S05]  /*10f0*/  FADD R3, R6, R3 ;  /* 0x0000000306037221 */ /* 0x000fca0000000000 */
[----:B------:R-:W-:Y:S01]  /*1100*/  STG.E desc[UR6][R4.64], R3 ;  /* 0x0000000304007986 */ /* 0x000fe2000c101906 */
[----:B------:R-:W-:Y:S05]  /*1110*/  EXIT ;  /* 0x000000000000794d */ /* 0x000fea0003800000 */
.L_x_16:
        /* <DEDUP_REMOVED lines=14> */
.L_x_20:


//--------------------- .nv.global.init           --------------------------
	.section	.nv.global.init,"aw",@progbits
	.align	4
.nv.global.init:
	.type		__cudart_i2opi_f,@object
	.size		__cudart_i2opi_f,(.L_0 - __cudart_i2opi_f)
__cudart_i2opi_f:
        /*0000*/ 	.byte	0x41, 0x90, 0x43, 0x3c, 0x99, 0x95, 0x62, 0xdb, 0xc0, 0xdd, 0x34, 0xf5, 0xd1, 0x57, 0x27, 0xfc
        /*0010*/ 	.byte	0x29, 0x15, 0x44, 0x4e, 0x6e, 0x83, 0xf9, 0xa2
.L_0:


//--------------------- .nv.shared.reserved.0     --------------------------
	.section	.nv.shared.reserved.0,"aw",@nobits
	.weak		__nv_reservedSMEM_offset_0_alias
	.size		__nv_reservedSMEM_offset_0_alias, 0, 64
	.other		__nv_reservedSMEM_offset_0_alias,@"STO_CUDA_RESERVED_SHARED STV_DEFAULT"
__nv_reservedSMEM_offset_0_alias:
	.zero		0
	.zero		64


//--------------------- .nv.constant0._Z15process_kernel3PfS_i --------------------------
	.section	.nv.constant0._Z15process_kernel3PfS_i,"a",@progbits
	.sectionflags	@""
	.align	4
.nv.constant0._Z15process_kernel3PfS_i:
	.zero		916


//--------------------- .nv.constant0._Z15process_kernel2PfS_i --------------------------
	.section	.nv.constant0._Z15process_kernel2PfS_i,"a",@progbits
	.sectionflags	@""
	.align	4
.nv.constant0._Z15process_kernel2PfS_i:
	.zero		916


//--------------------- .nv.constant0._Z15process_kernel1PfS_S_i --------------------------
	.section	.nv.constant0._Z15process_kernel1PfS_S_i,"a",@progbits
	.sectionflags	@""
	.align	4
.nv.constant0._Z15process_kernel1PfS_S_i:
	.zero		924


//--------------------- SYMBOLS --------------------------

	.type		.nv.reservedSmem.offset0,@object
	.size		.nv.reservedSmem.offset0,0x4
